	.target	sm_90a

	.elftype	@"ET_EXEC"


//--------------------- .note.nv.tkinfo           --------------------------
	.section	.note.nv.tkinfo,"",@"SHT_NOTE"
	.sectionflags	@"SHF_NOTE_NV_TKINFO"
	.tkinfo
        /*0018*/ 	.word	0x00000002
        /*0030*/ 	.string	""
        /*0030*/ 	.string	"ptxas"
        /*0030*/ 	.string	"Cuda compilation tools, release 13.0, V13.0.88"
        /*0030*/ 	.string	"Build cuda_13.0.r13.0/compiler.36424714_0"
        /*0030*/ 	.string	"-v  -suppress-debug-info  -lineinfo  -arch sm_90a "



//--------------------- .note.nv.cuinfo           --------------------------
	.section	.note.nv.cuinfo,"",@"SHT_NOTE"
	.sectionflags	@"SHF_NOTE_NV_CUINFO"
        /*0018*/ 	.short	0x0002
        /*001a*/ 	.short	0x005a
        /*001c*/ 	.short	0x0082
	.zero		2


//--------------------- .nv.info                  --------------------------
	.section	.nv.info,"",@"SHT_CUDA_INFO"
	.align	4


	//----- nvinfo : EIATTR_REGCOUNT
	.align		4
        /*0000*/ 	.byte	0x04, 0x2f
        /*0002*/ 	.short	(.L_1 - .L_0)
	.align		4
.L_0:
        /*0004*/ 	.word	index@(gluon_wgmma)
        /*0008*/ 	.word	0x0000002a


	//----- nvinfo : EIATTR_FRAME_SIZE
	.align		4
.L_1:
        /*000c*/ 	.byte	0x04, 0x11
        /*000e*/ 	.short	(.L_3 - .L_2)
	.align		4
.L_2:
        /*0010*/ 	.word	index@(gluon_wgmma)
        /*0014*/ 	.word	0x00000000


	//----- nvinfo : EIATTR_MIN_STACK_SIZE
	.align		4
.L_3:
        /*0018*/ 	.byte	0x04, 0x12
        /*001a*/ 	.short	(.L_5 - .L_4)
	.align		4
.L_4:
        /*001c*/ 	.word	index@(gluon_wgmma)
        /*0020*/ 	.word	0x00000000
.L_5:


//--------------------- .nv.compat                --------------------------
	.section	.nv.compat,"",@"SHT_CUDA_COMPAT_INFO"
	.align	4
        /*0000*/ 	.byte	0x02, 0x09, 0x01, 0x00, 0x02, 0x02, 0x04, 0x00, 0x02, 0x05, 0x05, 0x00, 0x03, 0x07, 0x01, 0x01
        /*0010*/ 	.byte	0x02, 0x03, 0x03, 0x00, 0x02, 0x06, 0x01, 0x00, 0x04, 0x0b, 0x08, 0x00, 0x00, 0x00, 0x00, 0x00
        /*0020*/ 	.byte	0x00, 0x00, 0x00, 0x00


//--------------------- .nv.info.gluon_wgmma      --------------------------
	.section	.nv.info.gluon_wgmma,"",@"SHT_CUDA_INFO"
	.sectionflags	@""
	.align	4


	//----- nvinfo : EIATTR_CUDA_API_VERSION
	.align		4
        /*0000*/ 	.byte	0x04, 0x37
        /*0002*/ 	.short	(.L_7 - .L_6)
.L_6:
        /*0004*/ 	.word	0x00000082


	//----- nvinfo : EIATTR_KPARAM_INFO
	.align		4
.L_7:
        /*0008*/ 	.byte	0x04, 0x17
        /*000a*/ 	.short	(.L_9 - .L_8)
.L_8:
        /*000c*/ 	.word	0x00000000
        /*0010*/ 	.short	0x000a
        /*0012*/ 	.short	0x0048
        /*0014*/ 	.byte	0x00, 0xf4, 0x21, 0x00


	//----- nvinfo : EIATTR_KPARAM_INFO
	.align		4
.L_9:
        /*0018*/ 	.byte	0x04, 0x17
        /*001a*/ 	.short	(.L_11 - .L_10)
.L_10:
        /*001c*/ 	.word	0x00000000
        /*0020*/ 	.short	0x0009
        /*0022*/ 	.short	0x0040
        /*0024*/ 	.byte	0x00, 0xf4, 0x21, 0x00


	//----- nvinfo : EIATTR_KPARAM_INFO
	.align		4
.L_11:
        /*0028*/ 	.byte	0x04, 0x17
        /*002a*/ 	.short	(.L_13 - .L_12)
.L_12:
        /*002c*/ 	.word	0x00000000
        /*0030*/ 	.short	0x0008
        /*0032*/ 	.short	0x0038
        /*0034*/ 	.byte	0x00, 0xf0, 0x21, 0x00


	//----- nvinfo : EIATTR_KPARAM_INFO
	.align		4
.L_13:
        /*0038*/ 	.byte	0x04, 0x17
        /*003a*/ 	.short	(.L_15 - .L_14)
.L_14:
        /*003c*/ 	.word	0x00000000
        /*0040*/ 	.short	0x0007
        /*0042*/ 	.short	0x0030
        /*0044*/ 	.byte	0x00, 0xf0, 0x21, 0x00


	//----- nvinfo : EIATTR_KPARAM_INFO
	.align		4
.L_15:
        /*0048*/ 	.byte	0x04, 0x17
        /*004a*/ 	.short	(.L_17 - .L_16)
.L_16:
        /*004c*/ 	.word	0x00000000
        /*0050*/ 	.short	0x0006
        /*0052*/ 	.short	0x0028
        /*0054*/ 	.byte	0x00, 0xf0, 0x21, 0x00


	//----- nvinfo : EIATTR_KPARAM_INFO
	.align		4
.L_17:
        /*0058*/ 	.byte	0x04, 0x17
        /*005a*/ 	.short	(.L_19 - .L_18)
.L_18:
        /*005c*/ 	.word	0x00000000
        /*0060*/ 	.short	0x0005
        /*0062*/ 	.short	0x0020
        /*0064*/ 	.byte	0x00, 0xf0, 0x11, 0x00


	//----- nvinfo : EIATTR_KPARAM_INFO
	.align		4
.L_19:
        /*0068*/ 	.byte	0x04, 0x17
        /*006a*/ 	.short	(.L_21 - .L_20)
.L_20:
        /*006c*/ 	.word	0x00000000
        /*0070*/ 	.short	0x0004
        /*0072*/ 	.short	0x001c
        /*0074*/ 	.byte	0x00, 0xf0, 0x11, 0x00


	//----- nvinfo : EIATTR_KPARAM_INFO
	.align		4
.L_21:
        /*0078*/ 	.byte	0x04, 0x17
        /*007a*/ 	.short	(.L_23 - .L_22)
.L_22:
        /*007c*/ 	.word	0x00000000
        /*0080*/ 	.short	0x0003
        /*0082*/ 	.short	0x0018
        /*0084*/ 	.byte	0x00, 0xf0, 0x11, 0x00


	//----- nvinfo : EIATTR_KPARAM_INFO
	.align		4
.L_23:
        /*0088*/ 	.byte	0x04, 0x17
        /*008a*/ 	.short	(.L_25 - .L_24)
.L_24:
        /*008c*/ 	.word	0x00000000
        /*0090*/ 	.short	0x0002
        /*0092*/ 	.short	0x0010
        /*0094*/ 	.byte	0x00, 0xf4, 0x21, 0x00


	//----- nvinfo : EIATTR_KPARAM_INFO
	.align		4
.L_25:
        /*0098*/ 	.byte	0x04, 0x17
        /*009a*/ 	.short	(.L_27 - .L_26)
.L_26:
        /*009c*/ 	.word	0x00000000
        /*00a0*/ 	.short	0x0001
        /*00a2*/ 	.short	0x0008
        /*00a4*/ 	.byte	0x00, 0xf4, 0x21, 0x00


	//----- nvinfo : EIATTR_KPARAM_INFO
	.align		4
.L_27:
        /*00a8*/ 	.byte	0x04, 0x17
        /*00aa*/ 	.short	(.L_29 - .L_28)
.L_28:
        /*00ac*/ 	.word	0x00000000
        /*00b0*/ 	.short	0x0000
        /*00b2*/ 	.short	0x0000
        /*00b4*/ 	.byte	0x00, 0xf4, 0x21, 0x00


	//----- nvinfo : EIATTR_SPARSE_MMA_MASK
	.align		4
.L_29:
        /*00b8*/ 	.byte	0x03, 0x50
        /*00ba*/ 	.short	0x0000


	//----- nvinfo : EIATTR_MAXREG_COUNT
	.align		4
        /*00bc*/ 	.byte	0x03, 0x1b
        /*00be*/ 	.short	0x00ff


	//----- nvinfo : EIATTR_NUM_BARRIERS
	.align		4
        /*00c0*/ 	.byte	0x02, 0x4c
        /*00c2*/ 	.byte	0x01
	.zero		1


	//----- nvinfo : EIATTR_MERCURY_ISA_VERSION
	.align		4
        /*00c4*/ 	.byte	0x03, 0x5f
        /*00c6*/ 	.short	0x0101


	//----- nvinfo : EIATTR_INT_WARP_WIDE_INSTR_OFFSETS
	.align		4
        /*00c8*/ 	.byte	0x04, 0x31
        /*00ca*/ 	.short	(.L_31 - .L_30)


	//   ....[0]....
.L_30:
        /*00cc*/ 	.word	0x00001230


	//   ....[1]....
        /*00d0*/ 	.word	0x00001250


	//   ....[2]....
        /*00d4*/ 	.word	0x00001300


	//   ....[3]....
        /*00d8*/ 	.word	0x00001540


	//   ....[4]....
        /*00dc*/ 	.word	0x00001550


	//   ....[5]....
        /*00e0*/ 	.word	0x000015d0


	//   ....[6]....
        /*00e4*/ 	.word	0x000015e0


	//   ....[7]....
        /*00e8*/ 	.word	0x000019f0


	//   ....[8]....
        /*00ec*/ 	.word	0x00001a00


	//----- nvinfo : EIATTR_COOP_GROUP_MASK_REGIDS
	.align		4
.L_31:
        /*00f0*/ 	.byte	0x04, 0x29
        /*00f2*/ 	.short	(.L_33 - .L_32)


	//   ....[0]....
.L_32:
        /*00f4*/ 	.word	0xffffffff


	//   ....[1]....
        /*00f8*/ 	.word	0xffffffff


	//   ....[2]....
        /*00fc*/ 	.word	0xffffffff


	//----- nvinfo : EIATTR_COOP_GROUP_INSTR_OFFSETS
	.align		4
.L_33:
        /*0100*/ 	.byte	0x04, 0x28
        /*0102*/ 	.short	(.L_35 - .L_34)


	//   ....[0]....
.L_34:
        /*0104*/ 	.word	0x00000140


	//   ....[1]....
        /*0108*/ 	.word	0x000006f0


	//   ....[2]....
        /*010c*/ 	.word	0x00000cc0


	//----- nvinfo : EIATTR_MBARRIER_INSTR_OFFSETS
	.align		4
.L_35:
        /*0110*/ 	.byte	0x04, 0x39
        /*0112*/ 	.short	(.L_37 - .L_36)


	//   ....[0]....
.L_36:
        /*0114*/ 	.word	0x00001340
        /*0118*/ 	.word	0x000000ff
        /*011c*/ 	.word	0x00008000
        /*0120*/ 	.short	0x0100
        /*0122*/ 	.byte	0x10
	.zero		1


	//   ....[1]....
        /*0124*/ 	.word	0x00001360
        /*0128*/ 	.word	0x000000ff
        /*012c*/ 	.word	0x00008008
        /*0130*/ 	.short	0x0100
        /*0132*/ 	.byte	0x10
	.zero		1


	//   ....[2]....
        /*0134*/ 	.word	0x000016b0
        /*0138*/ 	.word	0x000000ff
        /*013c*/ 	.word	0x00008000
        /*0140*/ 	.short	0x010a
        /*0142*/ 	.byte	0x20
	.zero		1


	//   ....[3]....
        /*0144*/ 	.word	0x00001980
        /*0148*/ 	.word	0x000000ff
        /*014c*/ 	.word	0x00008000
        /*0150*/ 	.short	0x0108
        /*0152*/ 	.byte	0x10
	.zero		1


	//   ....[4]....
        /*0154*/ 	.word	0x00001a10
        /*0158*/ 	.word	0x000000ff
        /*015c*/ 	.word	0x00008008
        /*0160*/ 	.short	0x0108
        /*0162*/ 	.byte	0x10
	.zero		1


	//   ....[5]....
        /*0164*/ 	.word	0x00001b40
        /*0168*/ 	.word	0x000000ff
        /*016c*/ 	.word	0x00008000
        /*0170*/ 	.short	0x010a
        /*0172*/ 	.byte	0x20
	.zero		1


	//----- nvinfo : EIATTR_NUM_MBARRIERS
	.align		4
.L_37:
        /*0174*/ 	.byte	0x03, 0x38
        /*0176*/ 	.short	0x0002


	//----- nvinfo : EIATTR_EXIT_INSTR_OFFSETS
	.align		4
        /*0178*/ 	.byte	0x04, 0x1c
        /*017a*/ 	.short	(.L_39 - .L_38)


	//   ....[0]....
.L_38:
        /*017c*/ 	.word	0x00001b30


	//----- nvinfo : EIATTR_REQNTID
	.align		4
.L_39:
        /*0180*/ 	.byte	0x04, 0x10
        /*0182*/ 	.short	(.L_41 - .L_40)
.L_40:
        /*0184*/ 	.word	0x00000100
        /*0188*/ 	.word	0x00000001
        /*018c*/ 	.word	0x00000001


	//----- nvinfo : EIATTR_CRS_STACK_SIZE
	.align		4
.L_41:
        /*0190*/ 	.byte	0x04, 0x1e
        /*0192*/ 	.short	(.L_43 - .L_42)
.L_42:
        /*0194*/ 	.word	0x00000000


	//----- nvinfo : EIATTR_CBANK_PARAM_SIZE
	.align		4
.L_43:
        /*0198*/ 	.byte	0x03, 0x19
        /*019a*/ 	.short	0x0050


	//----- nvinfo : EIATTR_PARAM_CBANK
	.align		4
        /*019c*/ 	.byte	0x04, 0x0a
        /*019e*/ 	.short	(.L_45 - .L_44)
	.align		4
.L_44:
        /*01a0*/ 	.word	index@(.nv.constant0.gluon_wgmma)
        /*01a4*/ 	.short	0x0210
        /*01a6*/ 	.short	0x0050


	//----- nvinfo : EIATTR_SW_WAR
	.align		4
.L_45:
        /*01a8*/ 	.byte	0x04, 0x36
        /*01aa*/ 	.short	(.L_47 - .L_46)
.L_46:
        /*01ac*/ 	.word	0x00000008
.L_47:


//--------------------- .nv.callgraph             --------------------------
	.section	.nv.callgraph,"",@"SHT_CUDA_CALLGRAPH"
	.align	4
	.sectionentsize	8
	.align		4
        /*0000*/ 	.word	0x00000000
	.align		4
        /*0004*/ 	.word	0xffffffff
	.align		4
        /*0008*/ 	.word	0x00000000
	.align		4
        /*000c*/ 	.word	0xfffffffe
	.align		4
        /*0010*/ 	.word	0x00000000
	.align		4
        /*0014*/ 	.word	0xfffffffd
	.align		4
        /*0018*/ 	.word	0x00000000
	.align		4
        /*001c*/ 	.word	0xfffffffc


//--------------------- .text.gluon_wgmma         --------------------------
	.section	.text.gluon_wgmma,"ax",@progbits
	.align	128
        .global         gluon_wgmma
        .type           gluon_wgmma,@function
        .size           gluon_wgmma,(.L_x_53 - gluon_wgmma)
        .other          gluon_wgmma,@"STO_CUDA_ENTRY STV_DEFAULT"
gluon_wgmma:
.text.gluon_wgmma:
[----:B------:R-:W-:Y:S01]  /*0000*/  LDC R1, c[0x0][0x28] ;  /* 0x00000a00ff017b82 */ /* 0x000fe20000000800 */
[----:B------:R-:W1:Y:S07]  /*0010*/  S2R R0, SR_TID.X ;  /* 0x0000000000007919 */ /* 0x000e6e0000002100 */
[----:B------:R-:W2:Y:S01]  /*0020*/  S2UR UR4, SR_CgaCtaId ;  /* 0x00000000000479c3 */ /* 0x000ea20000008800 */
[----:B------:R-:W-:Y:S01]  /*0030*/  UMOV UR16, 0x400 ;  /* 0x0000040000107882 */ /* 0x000fe20000000000 */
[----:B------:R-:W-:Y:S01]  /*0040*/  ULDC UR6, c[0x0][0xc] ;  /* 0x0000030000067ab9 */ /* 0x000fe20000000800 */
[----:B------:R-:W-:Y:S01]  /*0050*/  ULDC.64 UR28, c[0x0][0x250] ;  /* 0x00009400001c7ab9 */ /* 0x000fe20000000a00 */
[----:B------:R-:W-:Y:S04]  /*0060*/  BSSY B0, `(.L_x_0) ;  /* 0x000001e000007945 */ /* 0x000fe80003800000 */
[----:B------:R-:W3:Y:S08]  /*0070*/  LDC R9, c[0x0][0x230] ;  /* 0x00008c00ff097b82 */ /* 0x000ef00000000800 */
[----:B------:R-:W-:Y:S08]  /*0080*/  S2UR UR25, SR_CTAID.Y ;  /* 0x00000000001979c3 */ /* 0x000ff00000002600 */
[----:B------:R-:W4:Y:S01]  /*0090*/  S2UR UR5, SR_CTAID.Z ;  /* 0x00000000000579c3 */ /* 0x000f220000002700 */
[----:B--2---:R-:W-:-:S03]  /*00a0*/  ULEA UR16, UR4, UR16, 0x18 ;  /* 0x0000001004107291 */ /* 0x004fc6000f8ec03f */
[----:B------:R-:W-:Y:S01]  /*00b0*/  ULDC UR4, c[0x0][0x10] ;  /* 0x0000040000047ab9 */ /* 0x000fe20000000800 */
[----:B-1----:R-:W-:-:S03]  /*00c0*/  LOP3.LUT R8, R0, 0xff, RZ, 0xc0, !PT ;  /* 0x000000ff00087812 */ /* 0x002fc600078ec0ff */
[----:B------:R-:W1:Y:S01]  /*00d0*/  S2UR UR36, SR_CTAID.X ;  /* 0x00000000002479c3 */ /* 0x000e620000002500 */
[----:B---3--:R-:W-:Y:S01]  /*00e0*/  VIADD R4, R9, 0xffffffff ;  /* 0xffffffff09047836 */ /* 0x008fe20000000000 */
[C---:B------:R-:W-:Y:S02]  /*00f0*/  ISETP.GE.U32.AND P0, PT, R8.reuse, 0x20, PT ;  /* 0x000000200800780c */ /* 0x040fe40003f06070 */
[C---:B------:R-:W-:Y:S02]  /*0100*/  ISETP.NE.U32.AND P2, PT, R8.reuse, RZ, PT ;  /* 0x000000ff0800720c */ /* 0x040fe40003f45070 */
[----:B------:R-:W-:Y:S02]  /*0110*/  LEA R3, R8, UR16, 0x2 ;  /* 0x0000001008037c11 */ /* 0x000fe4000f8e10ff */
[----:B------:R-:W2:Y:S07]  /*0120*/  LDC R2, c[0x0][0x228] ;  /* 0x00008a00ff027b82 */ /* 0x000eae0000000800 */
[----:B------:R3:W-:Y:S01]  /*0130*/  @!P0 STS [R3], RZ ;  /* 0x000000ff03008388 */ /* 0x0007e20000000800 */
[----:B------:R-:W-:-:S03]  /*0140*/  NOP ;  /* 0x0000000000007918 */ /* 0x000fc60000000000 */
[----:B------:R3:W-:Y:S01]  /*0150*/  @!P2 STS [UR16+0x20], R4 ;  /* 0x00002004ff00a988 */ /* 0x0007e20008000810 */
[----:B----4-:R-:W-:-:S04]  /*0160*/  UIMAD UR4, UR5, UR4, UR25 ;  /* 0x00000004050472a4 */ /* 0x010fc8000f8e0219 */
[----:B-1----:R-:W-:-:S04]  /*0170*/  UIMAD UR4, UR4, UR6, UR36 ;  /* 0x00000006040472a4 */ /* 0x002fc8000f8e0224 */
[----:B------:R-:W-:Y:S01]  /*0180*/  UIMAD UR5, UR4, 0x180, URZ ;  /* 0x00000180040578a4 */ /* 0x000fe2000f8e023f */
[----:B--2---:R-:W-:Y:S02]  /*0190*/  VIADD R2, R2, 0xffffffff ;  /* 0xffffffff02027836 */ /* 0x004fe40000000000 */
[----:B------:R-:W-:Y:S01]  /*01a0*/  UMOV UR4, URZ ;  /* 0x0000003f00047c82 */ /* 0x000fe20008000000 */
[----:B------:R-:W-:-:S04]  /*01b0*/  UIADD3 UR24, UP0, UR5, UR28, URZ ;  /* 0x0000001c05187290 */ /* 0x000fc8000ff1e03f */
[----:B------:R-:W-:Y:S01]  /*01c0*/  ULEA.HI.X.SX32 UR19, UR5, UR29, 0x1, UP0 ;  /* 0x0000001d05137291 */ /* 0x000fe200080f0e3f */
[----:B---3--:R-:W-:Y:S11]  /*01d0*/  @P2 BRA `(.L_x_1) ;  /* 0x0000000000182947 */ /* 0x008ff60003800000 */
[----:B------:R-:W1:Y:S01]  /*01e0*/  LDS R5, [UR16+0x8] ;  /* 0x00000810ff057984 */ /* 0x000e620008000800 */
[----:B------:R-:W2:Y:S01]  /*01f0*/  LDC.64 R10, c[0x0][0x210] ;  /* 0x00008400ff0a7b82 */ /* 0x000ea20000000a00 */
[----:B------:R-:W-:Y:S02]  /*0200*/  IMAD.MOV.U32 R6, RZ, RZ, 0x70 ;  /* 0x00000070ff067424 */ /* 0x000fe400078e00ff */
[----:B--2---:R2:W-:Y:S03]  /*0210*/  STS.64 [UR16], R10 ;  /* 0x0000000aff007988 */ /* 0x0045e60008000a10 */
[----:B-1----:R-:W-:-:S05]  /*0220*/  LOP3.LUT R5, R5, 0x10, R6, 0xd8, !PT ;  /* 0x0000001005057812 */ /* 0x002fca00078ed806 */
[----:B------:R2:W-:Y:S02]  /*0230*/  STS [UR16+0x8], R5 ;  /* 0x00000805ff007988 */ /* 0x0005e40008000810 */
.L_x_1:
[----:B------:R-:W-:Y:S05]  /*0240*/  BSYNC B0 ;  /* 0x0000000000007941 */ /* 0x000fea0003800000 */
.L_x_0:
[----:B------:R-:W-:Y:S04]  /*0250*/  BSSY B0, `(.L_x_2) ;  /* 0x000000a000007945 */ /* 0x000fe80003800000 */
[----:B------:R-:W-:Y:S05]  /*0260*/  @P2 BRA `(.L_x_3) ;  /* 0x0000000000202947 */ /* 0x000fea0003800000 */
[----:B--2---:R-:W1:Y:S01]  /*0270*/  LDS R5, [UR16+0x34] ;  /* 0x00003410ff057984 */ /* 0x004e620008000800 */
[----:B------:R-:W-:Y:S02]  /*0280*/  IMAD.MOV.U32 R6, RZ, RZ, 0x7f000000 ;  /* 0x7f000000ff067424 */ /* 0x000fe400078e00ff */
[----:B------:R-:W-:Y:S01]  /*0290*/  @!P2 IMAD.MOV.U32 R7, RZ, RZ, 0x3f ;  /* 0x0000003fff07a424 */ /* 0x000fe200078e00ff */
[----:B------:R-:W2:Y:S02]  /*02a0*/  @!P2 LDS R10, [UR16+0x38] ;  /* 0x00003810ff0aa984 */ /* 0x000ea40008000800 */
[----:B-1----:R-:W-:Y:S02]  /*02b0*/  LOP3.LUT R5, R5, 0xff000000, R6, 0xb8, !PT ;  /* 0xff00000005057812 */ /* 0x002fe400078eb806 */
[----:B--2---:R-:W-:-:S03]  /*02c0*/  @!P2 LOP3.LUT R6, R10, 0xff, R7, 0xb8, !PT ;  /* 0x000000ff0a06a812 */ /* 0x004fc600078eb807 */
[----:B------:R1:W-:Y:S04]  /*02d0*/  STS [UR16+0x34], R5 ;  /* 0x00003405ff007988 */ /* 0x0003e80008000810 */
[----:B------:R1:W-:Y:S02]  /*02e0*/  @!P2 STS [UR16+0x38], R6 ;  /* 0x00003806ff00a988 */ /* 0x0003e40008000810 */
.L_x_3:
[----:B------:R-:W-:Y:S05]  /*02f0*/  BSYNC B0 ;  /* 0x0000000000007941 */ /* 0x000fea0003800000 */
.L_x_2:
[----:B------:R-:W-:Y:S04]  /*0300*/  BSSY B0, `(.L_x_4) ;  /* 0x000000a000007945 */ /* 0x000fe80003800000 */
[----:B------:R-:W-:Y:S05]  /*0310*/  @P2 BRA `(.L_x_5) ;  /* 0x0000000000202947 */ /* 0x000fea0003800000 */
[----:B-12---:R-:W1:Y:S01]  /*0320*/  LDS R5, [UR16+0x1c] ;  /* 0x00001c10ff057984 */ /* 0x006e620008000800 */
[----:B------:R-:W2:Y:S03]  /*0330*/  LDC.64 R6, c[0x0][0x238] ;  /* 0x00008e00ff067b82 */ /* 0x000ea60000000a00 */
[----:B------:R3:W-:Y:S01]  /*0340*/  STS [UR16+0x24], R2 ;  /* 0x00002402ff007988 */ /* 0x0007e20008000810 */
[--C-:B--2---:R-:W-:Y:S02]  /*0350*/  SHF.R.U32.HI R10, RZ, 0x4, R7.reuse ;  /* 0x00000004ff0a7819 */ /* 0x104fe40000011607 */
[----:B------:R-:W-:-:S05]  /*0360*/  SHF.R.U64 R6, R6, 0x4, R7 ;  /* 0x0000000406067819 */ /* 0x000fca0000001207 */
[----:B------:R3:W-:Y:S01]  /*0370*/  STS [UR16+0xc], R6 ;  /* 0x00000c06ff007988 */ /* 0x0007e20008000810 */
[----:B-1----:R-:W-:-:S05]  /*0380*/  LOP3.LUT R5, R5, 0xf, R10, 0xb8, !PT ;  /* 0x0000000f05057812 */ /* 0x002fca00078eb80a */
[----:B------:R3:W-:Y:S02]  /*0390*/  STS [UR16+0x1c], R5 ;  /* 0x00001c05ff007988 */ /* 0x0007e40008000810 */
.L_x_5:
[----:B------:R-:W-:Y:S05]  /*03a0*/  BSYNC B0 ;  /* 0x0000000000007941 */ /* 0x000fea0003800000 */
.L_x_4:
[----:B------:R-:W-:Y:S04]  /*03b0*/  BSSY B1, `(.L_x_6) ;  /* 0x000001d000017945 */ /* 0x000fe80003800000 */
[----:B------:R-:W-:Y:S04]  /*03c0*/  BSSY B0, `(.L_x_7) ;  /* 0x0000018000007945 */ /* 0x000fe80003800000 */
[----:B------:R-:W-:Y:S05]  /*03d0*/  @P2 BRA `(.L_x_8) ;  /* 0x00000000001c2947 */ /* 0x000fea0003800000 */
[----:B-123--:R-:W1:Y:S02]  /*03e0*/  LDS R5, [UR16+0x34] ;  /* 0x00003410ff057984 */ /* 0x00ee640008000800 */
[----:B-1----:R-:W-:-:S05]  /*03f0*/  LOP3.LUT R5, R5, 0x7, RZ, 0xb8, !PT ;  /* 0x0000000705057812 */ /* 0x002fca00078eb8ff */
[----:B------:R1:W-:Y:S01]  /*0400*/  STS [UR16+0x34], R5 ;  /* 0x00003405ff007988 */ /* 0x0003e20008000810 */
[----:B------:R-:W-:Y:S05]  /*0410*/  @P2 BRA `(.L_x_9) ;  /* 0x00000000001c2947 */ /* 0x000fea0003800000 */
[----:B-1----:R-:W1:Y:S02]  /*0420*/  LDS R5, [UR16+0x34] ;  /* 0x00003410ff057984 */ /* 0x002e640008000800 */
[----:B-1----:R-:W-:-:S05]  /*0430*/  LOP3.LUT R5, R5, 0x38, RZ, 0xb8, !PT ;  /* 0x0000003805057812 */ /* 0x002fca00078eb8ff */
[----:B------:R4:W-:Y:S02]  /*0440*/  STS [UR16+0x34], R5 ;  /* 0x00003405ff007988 */ /* 0x0009e40008000810 */
.L_x_8:
[----:B------:R-:W-:Y:S05]  /*0450*/  @P2 BRA `(.L_x_10) ;  /* 0x00000000001c2947 */ /* 0x000fea0003800000 */
[----:B-1234-:R-:W1:Y:S02]  /*0460*/  LDS R5, [UR16+0x8] ;  /* 0x00000810ff057984 */ /* 0x01ee640008000800 */
[----:B-1----:R-:W-:-:S05]  /*0470*/  LOP3.LUT R5, R5, 0x780, RZ, 0xb8, !PT ;  /* 0x0000078005057812 */ /* 0x002fca00078eb8ff */
[----:B------:R2:W-:Y:S02]  /*0480*/  STS [UR16+0x8], R5 ;  /* 0x00000805ff007988 */ /* 0x0005e40008000810 */
.L_x_9:
[----:B------:R-:W-:Y:S05]  /*0490*/  @P2 BRA `(.L_x_11) ;  /* 0x0000000000282947 */ /* 0x000fea0003800000 */
[----:B-12---:R-:W1:Y:S02]  /*04a0*/  LDS R5, [UR16+0x8] ;  /* 0x00000810ff057984 */ /* 0x006e640008000800 */
[----:B-1----:R-:W-:-:S05]  /*04b0*/  LOP3.LUT R5, R5, 0x1800, RZ, 0xb8, !PT ;  /* 0x0000180005057812 */ /* 0x002fca00078eb8ff */
[----:B------:R5:W-:Y:S02]  /*04c0*/  STS [UR16+0x8], R5 ;  /* 0x00000805ff007988 */ /* 0x000be40008000810 */
.L_x_10:
[----:B------:R-:W-:Y:S05]  /*04d0*/  @P2 BREAK B0 ;  /* 0x0000000000002942 */ /* 0x000fea0003800000 */
[----:B------:R-:W-:Y:S05]  /*04e0*/  @P2 BRA `(.L_x_12) ;  /* 0x0000000000242947 */ /* 0x000fea0003800000 */
[----:B-1-3--:R-:W1:Y:S01]  /*04f0*/  LDS R6, [UR16+0x8] ;  /* 0x00000810ff067984 */ /* 0x00ae620008000800 */
[----:B--2-45:R-:W-:-:S05]  /*0500*/  IMAD.MOV.U32 R5, RZ, RZ, 0x6000 ;  /* 0x00006000ff057424 */ /* 0x034fca00078e00ff */
[----:B-1----:R-:W-:-:S04]  /*0510*/  LOP3.LUT R5, R6, 0x6000, R5, 0xd8, !PT ;  /* 0x0000600006057812 */ /* 0x002fc800078ed805 */
[----:B------:R-:W-:-:S05]  /*0520*/  LOP3.LUT R5, R5, 0x400000, RZ, 0xb8, !PT ;  /* 0x0040000005057812 */ /* 0x000fca00078eb8ff */
[----:B------:R3:W-:Y:S02]  /*0530*/  STS [UR16+0x8], R5 ;  /* 0x00000805ff007988 */ /* 0x0007e40008000810 */
.L_x_11:
[----:B------:R-:W-:Y:S05]  /*0540*/  BSYNC B0 ;  /* 0x0000000000007941 */ /* 0x000fea0003800000 */
.L_x_7:
[----:B-123--:R-:W1:Y:S02]  /*0550*/  @!P2 LDS R5, [UR16+0x8] ;  /* 0x00000810ff05a984 */ /* 0x00ee640008000800 */
[----:B-1----:R-:W-:-:S05]  /*0560*/  @!P2 LOP3.LUT R5, R5, 0x8000, RZ, 0xb8, !PT ;  /* 0x000080000505a812 */ /* 0x002fca00078eb8ff */
[----:B------:R1:W-:Y:S02]  /*0570*/  @!P2 STS [UR16+0x8], R5 ;  /* 0x00000805ff00a988 */ /* 0x0003e40008000810 */
.L_x_12:
[----:B------:R-:W-:Y:S05]  /*0580*/  BSYNC B1 ;  /* 0x0000000000017941 */ /* 0x000fea0003800000 */
.L_x_6:
[----:B------:R-:W-:Y:S05]  /*0590*/  WARPSYNC.ALL ;  /* 0x0000000000007948 */ /* 0x000fea0003800000 */
[----:B------:R-:W-:Y:S05]  /*05a0*/  @P0 BRA `(.L_x_13) ;  /* 0x00000000002c0947 */ /* 0x000fea0003800000 */
[----:B-12345:R-:W1:Y:S01]  /*05b0*/  S2R R5, SR_LANEID ;  /* 0x0000000000057919 */ /* 0x03ee620000000000 */
[----:B------:R-:W-:Y:S05]  /*05c0*/  WARPSYNC.ALL ;  /* 0x0000000000007948 */ /* 0x000fea0003800000 */
[----:B-1----:R-:W-:-:S05]  /*05d0*/  IMAD.SHL.U32 R5, R5, 0x4, RZ ;  /* 0x0000000405057824 */ /* 0x002fca00078e00ff */
[----:B------:R-:W1:Y:S01]  /*05e0*/  LDS R11, [R5+UR16] ;  /* 0x00000010050b7984 */ /* 0x000e620008000800 */
[----:B------:R-:W-:Y:S01]  /*05f0*/  IADD3 R6, P1, R5, UR24, RZ ;  /* 0x0000001805067c10 */ /* 0x000fe2000ff3e0ff */
[----:B------:R-:W-:-:S04]  /*0600*/  UMOV UR18, UR24 ;  /* 0x0000001800127c82 */ /* 0x000fc80008000000 */
[----:B------:R-:W-:-:S05]  /*0610*/  IMAD.X R7, RZ, RZ, UR19, P1 ;  /* 0x00000013ff077e24 */ /* 0x000fca00088e06ff */
[----:B-1----:R1:W2:Y:S01]  /*0620*/  ATOMG.E.EXCH.STRONG.GPU PT, RZ, [R6], R11 ;  /* 0x0000000b06ff73a8 */ /* 0x0022a200041ee100 */
[----:B------:R-:W-:-:S04]  /*0630*/  DEPBAR {5,4,3,2,1,0} ;  /* 0x0000003f0000791a */ /* 0x000fc80000000000 */
[----:B------:R1:W-:Y:S01]  /*0640*/  UTMACCTL.IV [UR18] ;  /* 0x00000000120079b9 */ /* 0x0003e20008000000 */
[----:B------:R-:W-:Y:S01]  /*0650*/  NOP ;  /* 0x0000000000007918 */ /* 0x000fe20000000000 */
.L_x_13:
[----:B------:R-:W-:Y:S05]  /*0660*/  @P0 BRA `(.L_x_14) ;  /* 0x00000000000c0947 */ /* 0x000fea0003800000 */
[----:B------:R0:W-:Y:S01]  /*0670*/  UTMACMDFLUSH ;  /* 0x00000000000079b7 */ /* 0x0001e20000000000 */
[----:B------:R-:W-:Y:S05]  /*0680*/  @P0 BRA `(.L_x_14) ;  /* 0x0000000000040947 */ /* 0x000fea0003800000 */
[----:B------:R-:W-:-:S04]  /*0690*/  DEPBAR.LE SB0, 0x0 ;  /* 0x000080000000791a */ /* 0x000fc80000000000 */
.L_x_14:
[----:B------:R-:W-:Y:S05]  /*06a0*/  WARPSYNC.ALL ;  /* 0x0000000000007948 */ /* 0x000fea0003800000 */
[----:B--2---:R-:W-:Y:S06]  /*06b0*/  BAR.SYNC.DEFER_BLOCKING 0x0 ;  /* 0x0000000000007b1d */ /* 0x004fec0000010000 */
[----:B------:R-:W-:Y:S02]  /*06c0*/  BSSY B1, `(.L_x_15) ;  /* 0x000000b000017945 */ /* 0x000fe40003800000 */
[----:B------:R-:W-:Y:S06]  /*06d0*/  BAR.SYNC.DEFER_BLOCKING 0x0 ;  /* 0x0000000000007b1d */ /* 0x000fec0000010000 */
[----:B------:R2:W-:Y:S01]  /*06e0*/  @!P0 STS [R3], RZ ;  /* 0x000000ff03008388 */ /* 0x0005e20000000800 */
[----:B------:R-:W-:Y:S01]  /*06f0*/  NOP ;  /* 0x0000000000007918 */ /* 0x000fe20000000000 */
[----:B------:R-:W-:Y:S05]  /*0700*/  @P2 BRA `(.L_x_16) ;  /* 0x0000000000182947 */ /* 0x000fea0003800000 */
[----:B-1-345:R-:W1:Y:S01]  /*0710*/  LDS R5, [UR16+0x8] ;  /* 0x00000810ff057984 */ /* 0x03ae620008000800 */
[----:B------:R-:W3:Y:S01]  /*0720*/  LDC.64 R10, c[0x0][0x218] ;  /* 0x00008600ff0a7b82 */ /* 0x000ee20000000a00 */
[----:B------:R-:W-:Y:S02]  /*0730*/  IMAD.MOV.U32 R6, RZ, RZ, 0x70 ;  /* 0x00000070ff067424 */ /* 0x000fe400078e00ff */
[----:B---3--:R3:W-:Y:S03]  /*0740*/  STS.64 [UR16], R10 ;  /* 0x0000000aff007988 */ /* 0x0087e60008000a10 */
[----:B-1----:R-:W-:-:S05]  /*0750*/  LOP3.LUT R5, R5, 0x10, R6, 0xd8, !PT ;  /* 0x0000001005057812 */ /* 0x002fca00078ed806 */
[----:B------:R3:W-:Y:S02]  /*0760*/  STS [UR16+0x8], R5 ;  /* 0x00000805ff007988 */ /* 0x0007e40008000810 */
.L_x_16:
[----:B-1----:R-:W-:Y:S05]  /*0770*/  BSYNC B1 ;  /* 0x0000000000017941 */ /* 0x002fea0003800000 */
.L_x_15:
[----:B------:R-:W-:Y:S04]  /*0780*/  BSSY B2, `(.L_x_17) ;  /* 0x000000f000027945 */ /* 0x000fe80003800000 */
[----:B------:R-:W-:Y:S04]  /*0790*/  BSSY B1, `(.L_x_18) ;  /* 0x000000c000017945 */ /* 0x000fe80003800000 */
[----:B------:R-:W-:Y:S05]  /*07a0*/  @P2 BRA `(.L_x_19) ;  /* 0x0000000000282947 */ /* 0x000fea0003800000 */
[----:B---345:R-:W1:Y:S01]  /*07b0*/  LDS R5, [UR16+0x34] ;  /* 0x00003410ff057984 */ /* 0x038e620008000800 */
[----:B------:R-:W-:Y:S01]  /*07c0*/  IMAD.MOV.U32 R6, RZ, RZ, 0x7f000000 ;  /* 0x7f000000ff067424 */ /* 0x000fe200078e00ff */
[----:B------:R-:W-:Y:S05]  /*07d0*/  @P2 BREAK B1 ;  /* 0x0000000000012942 */ /* 0x000fea0003800000 */
[----:B-1----:R-:W-:-:S05]  /*07e0*/  LOP3.LUT R5, R5, 0xff000000, R6, 0xb8, !PT ;  /* 0xff00000005057812 */ /* 0x002fca00078eb806 */
[----:B------:R1:W-:Y:S01]  /*07f0*/  STS [UR16+0x34], R5 ;  /* 0x00003405ff007988 */ /* 0x0003e20008000810 */
[----:B------:R-:W-:Y:S05]  /*0800*/  @P2 BRA `(.L_x_20) ;  /* 0x0000000000182947 */ /* 0x000fea0003800000 */
[----:B-1----:R-:W1:Y:S01]  /*0810*/  LDS R5, [UR16+0x38] ;  /* 0x00003810ff057984 */ /* 0x002e620008000800 */
[----:B------:R-:W-:-:S05]  /*0820*/  IMAD.MOV.U32 R6, RZ, RZ, 0x3f ;  /* 0x0000003fff067424 */ /* 0x000fca00078e00ff */
[----:B-1----:R-:W-:-:S05]  /*0830*/  LOP3.LUT R5, R5, 0xff, R6, 0xb8, !PT ;  /* 0x000000ff05057812 */ /* 0x002fca00078eb806 */
[----:B------:R1:W-:Y:S02]  /*0840*/  STS [UR16+0x38], R5 ;  /* 0x00003805ff007988 */ /* 0x0003e40008000810 */
.L_x_19:
[----:B------:R-:W-:Y:S05]  /*0850*/  BSYNC B1 ;  /* 0x0000000000017941 */ /* 0x000fea0003800000 */
.L_x_18:
[----:B------:R1:W-:Y:S02]  /*0860*/  @!P2 STS [UR16+0x20], R4 ;  /* 0x00002004ff00a988 */ /* 0x0003e40008000810 */
.L_x_20:
[----:B------:R-:W-:Y:S05]  /*0870*/  BSYNC B2 ;  /* 0x0000000000027941 */ /* 0x000fea0003800000 */
.L_x_17:
[----:B------:R-:W-:Y:S05]  /*0880*/  WARPSYNC.ALL ;  /* 0x0000000000007948 */ /* 0x000fea0003800000 */
[----:B---3--:R-:W3:Y:S01]  /*0890*/  LDC R6, c[0x0][0x22c] ;  /* 0x00008b00ff067b82 */ /* 0x008ee20000000800 */
[----:B------:R-:W-:Y:S01]  /*08a0*/  BSSY B2, `(.L_x_21) ;  /* 0x000000b000027945 */ /* 0x000fe20003800000 */
[----:B---3--:R-:W-:-:S03]  /*08b0*/  VIADD R6, R6, 0xffffffff ;  /* 0xffffffff06067836 */ /* 0x008fc60000000000 */
[----:B------:R-:W-:Y:S05]  /*08c0*/  @P2 BRA `(.L_x_22) ;  /* 0x0000000000202947 */ /* 0x000fea0003800000 */
[----:B-1----:R-:W1:Y:S01]  /*08d0*/  LDS R4, [UR16+0x1c] ;  /* 0x00001c10ff047984 */ /* 0x002e620008000800 */
[----:B------:R-:W3:Y:S03]  /*08e0*/  LDC.64 R10, c[0x0][0x240] ;  /* 0x00009000ff0a7b82 */ /* 0x000ee60000000a00 */
[----:B------:R1:W-:Y:S01]  /*08f0*/  STS [UR16+0x24], R6 ;  /* 0x00002406ff007988 */ /* 0x0003e20008000810 */
[--C-:B---3--:R-:W-:Y:S02]  /*0900*/  SHF.R.U32.HI R7, RZ, 0x4, R11.reuse ;  /* 0x00000004ff077819 */ /* 0x108fe4000001160b */
[----:B----45:R-:W-:-:S05]  /*0910*/  SHF.R.U64 R5, R10, 0x4, R11 ;  /* 0x000000040a057819 */ /* 0x030fca000000120b */
[----:B------:R3:W-:Y:S01]  /*0920*/  STS [UR16+0xc], R5 ;  /* 0x00000c05ff007988 */ /* 0x0007e20008000810 */
[----:B-1----:R-:W-:-:S05]  /*0930*/  LOP3.LUT R4, R4, 0xf, R7, 0xb8, !PT ;  /* 0x0000000f04047812 */ /* 0x002fca00078eb807 */
[----:B------:R3:W-:Y:S02]  /*0940*/  STS [UR16+0x1c], R4 ;  /* 0x00001c04ff007988 */ /* 0x0007e40008000810 */
.L_x_22:
[----:B------:R-:W-:Y:S05]  /*0950*/  BSYNC B2 ;  /* 0x0000000000027941 */ /* 0x000fea0003800000 */
.L_x_21:
[----:B------:R-:W-:Y:S04]  /*0960*/  BSSY B3, `(.L_x_23) ;  /* 0x000001d000037945 */ /* 0x000fe80003800000 */
[----:B------:R-:W-:Y:S04]  /*0970*/  BSSY B2, `(.L_x_24) ;  /* 0x0000018000027945 */ /* 0x000fe80003800000 */
[----:B------:R-:W-:Y:S05]  /*0980*/  @P2 BRA `(.L_x_25) ;  /* 0x00000000001c2947 */ /* 0x000fea0003800000 */
[----:B-1-3--:R-:W1:Y:S02]  /*0990*/  LDS R4, [UR16+0x34] ;  /* 0x00003410ff047984 */ /* 0x00ae640008000800 */
[----:B-1----:R-:W-:-:S05]  /*09a0*/  LOP3.LUT R4, R4, 0x7, RZ, 0xb8, !PT ;  /* 0x0000000704047812 */ /* 0x002fca00078eb8ff */
[----:B------:R1:W-:Y:S01]  /*09b0*/  STS [UR16+0x34], R4 ;  /* 0x00003404ff007988 */ /* 0x0003e20008000810 */
[----:B------:R-:W-:Y:S05]  /*09c0*/  @P2 BRA `(.L_x_26) ;  /* 0x00000000001c2947 */ /* 0x000fea0003800000 */
[----:B-1----:R-:W1:Y:S02]  /*09d0*/  LDS R4, [UR16+0x34] ;  /* 0x00003410ff047984 */ /* 0x002e640008000800 */
[----:B-1----:R-:W-:-:S05]  /*09e0*/  LOP3.LUT R4, R4, 0x38, RZ, 0xb8, !PT ;  /* 0x0000003804047812 */ /* 0x002fca00078eb8ff */
[----:B------:R1:W-:Y:S02]  /*09f0*/  STS [UR16+0x34], R4 ;  /* 0x00003404ff007988 */ /* 0x0003e40008000810 */
.L_x_25:
[----:B------:R-:W-:Y:S05]  /*0a00*/  @P2 BRA `(.L_x_27) ;  /* 0x00000000001c2947 */ /* 0x000fea0003800000 */
[----:B-1-3--:R-:W1:Y:S02]  /*0a10*/  LDS R4, [UR16+0x8] ;  /* 0x00000810ff047984 */ /* 0x00ae640008000800 */
[----:B-1----:R-:W-:-:S05]  /*0a20*/  LOP3.LUT R4, R4, 0x780, RZ, 0xb8, !PT ;  /* 0x0000078004047812 */ /* 0x002fca00078eb8ff */
[----:B------:R3:W-:Y:S02]  /*0a30*/  STS [UR16+0x8], R4 ;  /* 0x00000804ff007988 */ /* 0x0007e40008000810 */
.L_x_26:
[----:B------:R-:W-:Y:S05]  /*0a40*/  @P2 BRA `(.L_x_28) ;  /* 0x0000000000282947 */ /* 0x000fea0003800000 */
[----:B-1-3--:R-:W1:Y:S02]  /*0a50*/  LDS R4, [UR16+0x8] ;  /* 0x00000810ff047984 */ /* 0x00ae640008000800 */
[----:B-1----:R-:W-:-:S05]  /*0a60*/  LOP3.LUT R4, R4, 0x1800, RZ, 0xb8, !PT ;  /* 0x0000180004047812 */ /* 0x002fca00078eb8ff */
[----:B------:R1:W-:Y:S02]  /*0a70*/  STS [UR16+0x8], R4 ;  /* 0x00000804ff007988 */ /* 0x0003e40008000810 */
.L_x_27:
[----:B------:R-:W-:Y:S05]  /*0a80*/  @P2 BREAK B2 ;  /* 0x0000000000022942 */ /* 0x000fea0003800000 */
[----:B------:R-:W-:Y:S05]  /*0a90*/  @P2 BRA `(.L_x_29) ;  /* 0x0000000000242947 */ /* 0x000fea0003800000 */
[----:B-1-3--:R-:W1:Y:S01]  /*0aa0*/  LDS R4, [UR16+0x8] ;  /* 0x00000810ff047984 */ /* 0x00ae620008000800 */
[----:B----45:R-:W-:-:S05]  /*0ab0*/  IMAD.MOV.U32 R5, RZ, RZ, 0x6000 ;  /* 0x00006000ff057424 */ /* 0x030fca00078e00ff */
[----:B-1----:R-:W-:-:S04]  /*0ac0*/  LOP3.LUT R4, R4, 0x6000, R5, 0xd8, !PT ;  /* 0x0000600004047812 */ /* 0x002fc800078ed805 */
[----:B------:R-:W-:-:S05]  /*0ad0*/  LOP3.LUT R4, R4, 0x400000, RZ, 0xb8, !PT ;  /* 0x0040000004047812 */ /* 0x000fca00078eb8ff */
[----:B------:R1:W-:Y:S02]  /*0ae0*/  STS [UR16+0x8], R4 ;  /* 0x00000804ff007988 */ /* 0x0003e40008000810 */
.L_x_28:
[----:B------:R-:W-:Y:S05]  /*0af0*/  BSYNC B2 ;  /* 0x0000000000027941 */ /* 0x000fea0003800000 */
.L_x_24:
[----:B-1-3--:R-:W1:Y:S02]  /*0b00*/  @!P2 LDS R4, [UR16+0x8] ;  /* 0x00000810ff04a984 */ /* 0x00ae640008000800 */
[----:B-1----:R-:W-:-:S05]  /*0b10*/  @!P2 LOP3.LUT R4, R4, 0x8000, RZ, 0xb8, !PT ;  /* 0x000080000404a812 */ /* 0x002fca00078eb8ff */
[----:B------:R1:W-:Y:S02]  /*0b20*/  @!P2 STS [UR16+0x8], R4 ;  /* 0x00000804ff00a988 */ /* 0x0003e40008000810 */
.L_x_29:
[----:B------:R-:W-:Y:S05]  /*0b30*/  BSYNC B3 ;  /* 0x0000000000037941 */ /* 0x000fea0003800000 */
.L_x_23:
[----:B------:R-:W-:Y:S05]  /*0b40*/  WARPSYNC.ALL ;  /* 0x0000000000007948 */ /* 0x000fea0003800000 */
[----:B------:R-:W-:-:S04]  /*0b50*/  UIADD3 UR27, UR5, 0x80, URZ ;  /* 0x00000080051b7890 */ /* 0x000fc8000fffe03f */
[----:B------:R-:W-:-:S04]  /*0b60*/  UIADD3 UR26, UP0, UR27, UR28, URZ ;  /* 0x0000001c1b1a7290 */ /* 0x000fc8000ff1e03f */
[----:B------:R-:W-:Y:S01]  /*0b70*/  ULEA.HI.X.SX32 UR27, UR27, UR29, 0x1, UP0 ;  /* 0x0000001d1b1b7291 */ /* 0x000fe200080f0e3f */
[----:B------:R-:W-:Y:S11]  /*0b80*/  @P0 BRA `(.L_x_30) ;  /* 0x0000000000280947 */ /* 0x000ff60003800000 */
[----:B-1-3--:R-:W1:Y:S01]  /*0b90*/  S2R R4, SR_LANEID ;  /* 0x0000000000047919 */ /* 0x00ae620000000000 */
[----:B------:R-:W-:Y:S05]  /*0ba0*/  WARPSYNC.ALL ;  /* 0x0000000000007948 */ /* 0x000fea0003800000 */
[----:B-1----:R-:W-:-:S05]  /*0bb0*/  IMAD.SHL.U32 R10, R4, 0x4, RZ ;  /* 0x00000004040a7824 */ /* 0x002fca00078e00ff */
[----:B------:R-:W1:Y:S01]  /*0bc0*/  LDS R7, [R10+UR16] ;  /* 0x000000100a077984 */ /* 0x000e620008000800 */
[----:B------:R-:W-:-:S05]  /*0bd0*/  IADD3 R4, P1, R10, UR26, RZ ;  /* 0x0000001a0a047c10 */ /* 0x000fca000ff3e0ff */
[----:B----45:R-:W-:-:S05]  /*0be0*/  IMAD.X R5, RZ, RZ, UR27, P1 ;  /* 0x0000001bff057e24 */ /* 0x030fca00088e06ff */
[----:B-1----:R1:W3:Y:S01]  /*0bf0*/  ATOMG.E.EXCH.STRONG.GPU PT, RZ, [R4], R7 ;  /* 0x0000000704ff73a8 */ /* 0x0022e200041ee100 */
[----:B------:R-:W-:-:S04]  /*0c00*/  DEPBAR {5,4,3,2,1,0} ;  /* 0x0000003f0000791a */ /* 0x000fc80000000000 */
[----:B------:R1:W-:Y:S01]  /*0c10*/  UTMACCTL.IV [UR26] ;  /* 0x000000001a0079b9 */ /* 0x0003e20008000000 */
[----:B------:R-:W-:Y:S01]  /*0c20*/  NOP ;  /* 0x0000000000007918 */ /* 0x000fe20000000000 */
.L_x_30:
[----:B------:R-:W-:Y:S05]  /*0c30*/  @P0 BRA `(.L_x_31) ;  /* 0x00000000000c0947 */ /* 0x000fea0003800000 */
[----:B------:R0:W-:Y:S01]  /*0c40*/  UTMACMDFLUSH ;  /* 0x00000000000079b7 */ /* 0x0001e20000000000 */
[----:B------:R-:W-:Y:S05]  /*0c50*/  @P0 BRA `(.L_x_31) ;  /* 0x0000000000040947 */ /* 0x000fea0003800000 */
[----:B------:R-:W-:-:S04]  /*0c60*/  DEPBAR.LE SB0, 0x0 ;  /* 0x000080000000791a */ /* 0x000fc80000000000 */
.L_x_31:
[----:B------:R-:W-:Y:S05]  /*0c70*/  WARPSYNC.ALL ;  /* 0x0000000000007948 */ /* 0x000fea0003800000 */
[----:B---3--:R-:W-:Y:S06]  /*0c80*/  BAR.SYNC.DEFER_BLOCKING 0x0 ;  /* 0x0000000000007b1d */ /* 0x008fec0000010000 */
[----:B------:R-:W-:Y:S02]  /*0c90*/  BSSY B3, `(.L_x_32) ;  /* 0x000000b000037945 */ /* 0x000fe40003800000 */
[----:B------:R-:W-:Y:S06]  /*0ca0*/  BAR.SYNC.DEFER_BLOCKING 0x0 ;  /* 0x0000000000007b1d */ /* 0x000fec0000010000 */
[----:B------:R3:W-:Y:S01]  /*0cb0*/  @!P0 STS [R3], RZ ;  /* 0x000000ff03008388 */ /* 0x0007e20000000800 */
[----:B------:R-:W-:Y:S01]  /*0cc0*/  NOP ;  /* 0x0000000000007918 */ /* 0x000fe20000000000 */
[----:B------:R-:W-:Y:S05]  /*0cd0*/  @P2 BRA `(.L_x_33) ;  /* 0x0000000000182947 */ /* 0x000fea0003800000 */
[----:B--23--:R-:W2:Y:S01]  /*0ce0*/  LDS R3, [UR16+0x8] ;  /* 0x00000810ff037984 */ /* 0x00cea20008000800 */
[----:B------:R-:W3:Y:S01]  /*0cf0*/  LDC.64 R10, c[0x0][0x220] ;  /* 0x00008800ff0a7b82 */ /* 0x000ee20000000a00 */
[----:B-1----:R-:W-:Y:S02]  /*0d00*/  IMAD.MOV.U32 R4, RZ, RZ, 0x70 ;  /* 0x00000070ff047424 */ /* 0x002fe400078e00ff */
[----:B---3--:R1:W-:Y:S03]  /*0d10*/  STS.64 [UR16], R10 ;  /* 0x0000000aff007988 */ /* 0x0083e60008000a10 */
[----:B--2---:R-:W-:-:S05]  /*0d20*/  LOP3.LUT R3, R3, 0x10, R4, 0xd8, !PT ;  /* 0x0000001003037812 */ /* 0x004fca00078ed804 */
[----:B------:R1:W-:Y:S02]  /*0d30*/  STS [UR16+0x8], R3 ;  /* 0x00000803ff007988 */ /* 0x0003e40008000810 */
.L_x_33:
[----:B-1----:R-:W-:Y:S05]  /*0d40*/  BSYNC B3 ;  /* 0x0000000000037941 */ /* 0x002fea0003800000 */
.L_x_32:
[----:B------:R-:W-:Y:S04]  /*0d50*/  BSSY B3, `(.L_x_34) ;  /* 0x0000033000037945 */ /* 0x000fe80003800000 */
[----:B------:R-:W-:Y:S04]  /*0d60*/  BSSY B4, `(.L_x_35) ;  /* 0x000002e000047945 */ /* 0x000fe80003800000 */
[----:B------:R-:W-:Y:S05]  /*0d70*/  @P2 BRA `(.L_x_36) ;  /* 0x0000000000242947 */ /* 0x000fea0003800000 */
[----:B--23--:R-:W1:Y:S01]  /*0d80*/  LDS R3, [UR16+0x34] ;  /* 0x00003410ff037984 */ /* 0x00ce620008000800 */
[----:B------:R-:W-:-:S05]  /*0d90*/  IMAD.MOV.U32 R4, RZ, RZ, 0x3f000000 ;  /* 0x3f000000ff047424 */ /* 0x000fca00078e00ff */
[----:B-1----:R-:W-:-:S05]  /*0da0*/  LOP3.LUT R3, R3, 0xff000000, R4, 0xb8, !PT ;  /* 0xff00000003037812 */ /* 0x002fca00078eb804 */
[----:B------:R1:W-:Y:S01]  /*0db0*/  STS [UR16+0x34], R3 ;  /* 0x00003403ff007988 */ /* 0x0003e20008000810 */
[----:B------:R-:W-:Y:S05]  /*0dc0*/  @P2 BRA `(.L_x_37) ;  /* 0x0000000000182947 */ /* 0x000fea0003800000 */
[----:B-1----:R-:W1:Y:S01]  /*0dd0*/  LDS R3, [UR16+0x38] ;  /* 0x00003810ff037984 */ /* 0x002e620008000800 */
[----:B------:R-:W-:-:S05]  /*0de0*/  IMAD.MOV.U32 R4, RZ, RZ, 0x3f ;  /* 0x0000003fff047424 */ /* 0x000fca00078e00ff */
[----:B-1----:R-:W-:-:S05]  /*0df0*/  LOP3.LUT R3, R3, 0xff, R4, 0xb8, !PT ;  /* 0x000000ff03037812 */ /* 0x002fca00078eb804 */
[----:B------:R1:W-:Y:S02]  /*0e00*/  STS [UR16+0x38], R3 ;  /* 0x00003803ff007988 */ /* 0x0003e40008000810 */
.L_x_36:
[----:B------:R-:W-:Y:S05]  /*0e10*/  @P2 BRA `(.L_x_38) ;  /* 0x00000000000c2947 */ /* 0x000fea0003800000 */
[----:B------:R1:W-:Y:S02]  /*0e20*/  STS [UR16+0x20], R6 ;  /* 0x00002006ff007988 */ /* 0x0003e40008000810 */
.L_x_37:
[----:B------:R-:W-:Y:S05]  /*0e30*/  @P2 BRA `(.L_x_39) ;  /* 0x0000000000242947 */ /* 0x000fea0003800000 */
[----:B------:R1:W-:Y:S02]  /*0e40*/  STS [UR16+0x24], R2 ;  /* 0x00002402ff007988 */ /* 0x0003e40008000810 */
.L_x_38:
[----:B------:R-:W-:Y:S05]  /*0e50*/  @P2 BRA `(.L_x_40) ;  /* 0x00000000002c2947 */ /* 0x000fea0003800000 */
[----:B-1----:R-:W1:Y:S01]  /*0e60*/  LDS R2, [UR16+0x1c] ;  /* 0x00001c10ff027984 */ /* 0x002e620008000800 */
[----:B------:R-:W4:Y:S02]  /*0e70*/  LDC.64 R6, c[0x0][0x248] ;  /* 0x00009200ff067b82 */ /* 0x000f240000000a00 */
[--C-:B----45:R-:W-:Y:S02]  /*0e80*/  SHF.R.U32.HI R5, RZ, 0x4, R7.reuse ;  /* 0x00000004ff057819 */ /* 0x130fe40000011607 */
[----:B--23--:R-:W-:-:S05]  /*0e90*/  SHF.R.U64 R3, R6, 0x4, R7 ;  /* 0x0000000406037819 */ /* 0x00cfca0000001207 */
[----:B------:R2:W-:Y:S01]  /*0ea0*/  STS [UR16+0xc], R3 ;  /* 0x00000c03ff007988 */ /* 0x0005e20008000810 */
[----:B-1----:R-:W-:-:S05]  /*0eb0*/  LOP3.LUT R2, R2, 0xf, R5, 0xb8, !PT ;  /* 0x0000000f02027812 */ /* 0x002fca00078eb805 */
[----:B------:R2:W-:Y:S02]  /*0ec0*/  STS [UR16+0x1c], R2 ;  /* 0x00001c02ff007988 */ /* 0x0005e40008000810 */
.L_x_39:
[----:B------:R-:W-:Y:S05]  /*0ed0*/  @P2 BRA `(.L_x_41) ;  /* 0x00000000001c2947 */ /* 0x000fea0003800000 */
[----:B--2---:R-:W2:Y:S02]  /*0ee0*/  LDS R2, [UR16+0x34] ;  /* 0x00003410ff027984 */ /* 0x004ea40008000800 */
[----:B--2---:R-:W-:-:S05]  /*0ef0*/  LOP3.LUT R2, R2, 0x7, RZ, 0xb8, !PT ;  /* 0x0000000702027812 */ /* 0x004fca00078eb8ff */
[----:B------:R2:W-:Y:S02]  /*0f00*/  STS [UR16+0x34], R2 ;  /* 0x00003402ff007988 */ /* 0x0005e40008000810 */
.L_x_40:
[----:B------:R-:W-:Y:S05]  /*0f10*/  @P2 BRA `(.L_x_42) ;  /* 0x00000000001c2947 */ /* 0x000fea0003800000 */
[----:B-12---:R-:W1:Y:S02]  /*0f20*/  LDS R2, [UR16+0x34] ;  /* 0x00003410ff027984 */ /* 0x006e640008000800 */
[----:B-1----:R-:W-:-:S05]  /*0f30*/  LOP3.LUT R2, R2, 0x38, RZ, 0xb8, !PT ;  /* 0x0000003802027812 */ /* 0x002fca00078eb8ff */
[----:B------:R1:W-:Y:S02]  /*0f40*/  STS [UR16+0x34], R2 ;  /* 0x00003402ff007988 */ /* 0x0003e40008000810 */
.L_x_41:
[----:B------:R-:W-:Y:S05]  /*0f50*/  @P2 BRA `(.L_x_43) ;  /* 0x00000000001c2947 */ /* 0x000fea0003800000 */
[----:B-12---:R-:W1:Y:S02]  /*0f60*/  LDS R2, [UR16+0x8] ;  /* 0x00000810ff027984 */ /* 0x006e640008000800 */
[----:B-1----:R-:W-:-:S05]  /*0f70*/  LOP3.LUT R2, R2, 0x780, RZ, 0xb8, !PT ;  /* 0x0000078002027812 */ /* 0x002fca00078eb8ff */
[----:B------:R1:W-:Y:S02]  /*0f80*/  STS [UR16+0x8], R2 ;  /* 0x00000802ff007988 */ /* 0x0003e40008000810 */
.L_x_42:
[----:B------:R-:W-:Y:S05]  /*0f90*/  @P2 BRA `(.L_x_44) ;  /* 0x0000000000282947 */ /* 0x000fea0003800000 */
[----:B-12---:R-:W1:Y:S02]  /*0fa0*/  LDS R2, [UR16+0x8] ;  /* 0x00000810ff027984 */ /* 0x006e640008000800 */
[----:B-1----:R-:W-:-:S05]  /*0fb0*/  LOP3.LUT R2, R2, 0x1800, RZ, 0xb8, !PT ;  /* 0x0000180002027812 */ /* 0x002fca00078eb8ff */
[----:B------:R1:W-:Y:S02]  /*0fc0*/  STS [UR16+0x8], R2 ;  /* 0x00000802ff007988 */ /* 0x0003e40008000810 */
.L_x_43:
[----:B------:R-:W-:Y:S05]  /*0fd0*/  @P2 BREAK B4 ;  /* 0x0000000000042942 */ /* 0x000fea0003800000 */
[----:B------:R-:W-:Y:S05]  /*0fe0*/  @P2 BRA `(.L_x_45) ;  /* 0x0000000000242947 */ /* 0x000fea0003800000 */
[----:B-12---:R-:W1:Y:S01]  /*0ff0*/  LDS R2, [UR16+0x8] ;  /* 0x00000810ff027984 */ /* 0x006e620008000800 */
[----:B---3--:R-:W-:-:S05]  /*1000*/  IMAD.MOV.U32 R3, RZ, RZ, 0x6000 ;  /* 0x00006000ff037424 */ /* 0x008fca00078e00ff */
[----:B-1----:R-:W-:-:S04]  /*1010*/  LOP3.LUT R2, R2, 0x4000, R3, 0xd8, !PT ;  /* 0x0000400002027812 */ /* 0x002fc800078ed803 */
[----:B------:R-:W-:-:S05]  /*1020*/  LOP3.LUT R2, R2, 0x400000, RZ, 0xb8, !PT ;  /* 0x0040000002027812 */ /* 0x000fca00078eb8ff */
[----:B------:R1:W-:Y:S02]  /*1030*/  STS [UR16+0x8], R2 ;  /* 0x00000802ff007988 */ /* 0x0003e40008000810 */
.L_x_44:
[----:B------:R-:W-:Y:S05]  /*1040*/  BSYNC B4 ;  /* 0x0000000000047941 */ /* 0x000fea0003800000 */
.L_x_35:
[----:B-12---:R-:W1:Y:S02]  /*1050*/  @!P2 LDS R2, [UR16+0x8] ;  /* 0x00000810ff02a984 */ /* 0x006e640008000800 */
[----:B-1----:R-:W-:-:S05]  /*1060*/  @!P2 LOP3.LUT R2, R2, 0x8000, RZ, 0xb8, !PT ;  /* 0x000080000202a812 */ /* 0x002fca00078eb8ff */
[----:B------:R1:W-:Y:S02]  /*1070*/  @!P2 STS [UR16+0x8], R2 ;  /* 0x00000802ff00a988 */ /* 0x0003e40008000810 */
.L_x_45:
[----:B------:R-:W-:Y:S05]  /*1080*/  BSYNC B3 ;  /* 0x0000000000037941 */ /* 0x000fea0003800000 */
.L_x_34:
[----:B------:R-:W-:Y:S05]  /*1090*/  WARPSYNC.ALL ;  /* 0x0000000000007948 */ /* 0x000fea0003800000 */
[----:B------:R-:W-:-:S04]  /*10a0*/  UIADD3 UR5, UR5, 0x100, URZ ;  /* 0x0000010005057890 */ /* 0x000fc8000fffe03f */
[----:B------:R-:W-:-:S04]  /*10b0*/  UIADD3 UR28, UP0, UR5, UR28, URZ ;  /* 0x0000001c051c7290 */ /* 0x000fc8000ff1e03f */
[----:B------:R-:W-:Y:S01]  /*10c0*/  ULEA.HI.X.SX32 UR29, UR5, UR29, 0x1, UP0 ;  /* 0x0000001d051d7291 */ /* 0x000fe200080f0e3f */
[----:B------:R-:W-:Y:S11]  /*10d0*/  @P0 BRA `(.L_x_46) ;  /* 0x0000000000280947 */ /* 0x000ff60003800000 */
[----:B-12---:R-:W1:Y:S01]  /*10e0*/  S2R R2, SR_LANEID ;  /* 0x0000000000027919 */ /* 0x006e620000000000 */
[----:B------:R-:W-:Y:S05]  /*10f0*/  WARPSYNC.ALL ;  /* 0x0000000000007948 */ /* 0x000fea0003800000 */
[----:B-1----:R-:W-:-:S05]  /*1100*/  IMAD.SHL.U32 R4, R2, 0x4, RZ ;  /* 0x0000000402047824 */ /* 0x002fca00078e00ff */
[----:B----45:R-:W1:Y:S01]  /*1110*/  LDS R5, [R4+UR16] ;  /* 0x0000001004057984 */ /* 0x030e620008000800 */
[----:B------:R-:W-:-:S05]  /*1120*/  IADD3 R2, P1, R4, UR28, RZ ;  /* 0x0000001c04027c10 */ /* 0x000fca000ff3e0ff */
[----:B---3--:R-:W-:-:S05]  /*1130*/  IMAD.X R3, RZ, RZ, UR29, P1 ;  /* 0x0000001dff037e24 */ /* 0x008fca00088e06ff */
[----:B-1----:R1:W2:Y:S01]  /*1140*/  ATOMG.E.EXCH.STRONG.GPU PT, RZ, [R2], R5 ;  /* 0x0000000502ff73a8 */ /* 0x0022a200041ee100 */
[----:B------:R-:W-:-:S04]  /*1150*/  DEPBAR {5,4,3,2,1,0} ;  /* 0x0000003f0000791a */ /* 0x000fc80000000000 */
[----:B------:R1:W-:Y:S01]  /*1160*/  UTMACCTL.IV [UR28] ;  /* 0x000000001c0079b9 */ /* 0x0003e20008000000 */
[----:B------:R-:W-:Y:S01]  /*1170*/  NOP ;  /* 0x0000000000007918 */ /* 0x000fe20000000000 */
.L_x_46:
[----:B------:R-:W-:Y:S05]  /*1180*/  @P0 BRA `(.L_x_47) ;  /* 0x00000000000c0947 */ /* 0x000fea0003800000 */
[----:B------:R0:W-:Y:S01]  /*1190*/  UTMACMDFLUSH ;  /* 0x00000000000079b7 */ /* 0x0001e20000000000 */
[----:B------:R-:W-:Y:S05]  /*11a0*/  @P0 BRA `(.L_x_47) ;  /* 0x0000000000040947 */ /* 0x000fea0003800000 */
[----:B------:R-:W-:-:S04]  /*11b0*/  DEPBAR.LE SB0, 0x0 ;  /* 0x000080000000791a */ /* 0x000fc80000000000 */
.L_x_47:
[----:B------:R-:W-:Y:S05]  /*11c0*/  WARPSYNC.ALL ;  /* 0x0000000000007948 */ /* 0x000fea0003800000 */
[----:B--2---:R-:W-:Y:S01]  /*11d0*/  BAR.SYNC.DEFER_BLOCKING 0x0 ;  /* 0x0000000000007b1d */ /* 0x004fe20000010000 */
[----:B------:R-:W-:Y:S01]  /*11e0*/  ISETP.GE.AND P0, PT, R9, 0x1, PT ;  /* 0x000000010900780c */ /* 0x000fe20003f06270 */
[----:B------:R-:W-:Y:S01]  /*11f0*/  USHF.L.U32 UR11, UR36, 0x6, URZ ;  /* 0x00000006240b7899 */ /* 0x000fe2000800063f */
[----:B------:R-:W-:Y:S01]  /*1200*/  CS2R R24, SRZ ;  /* 0x0000000000187805 */ /* 0x000fe2000001ff00 */
[----:B------:R-:W-:Y:S01]  /*1210*/  USHF.L.U32 UR15, UR25, 0x6, URZ ;  /* 0x00000006190f7899 */ /* 0x000fe2000800063f */
[----:B------:R-:W-:Y:S01]  /*1220*/  CS2R R26, SRZ ;  /* 0x00000000001a7805 */ /* 0x000fe2000001ff00 */
[----:B------:R-:W-:Y:S01]  /*1230*/  VOTEU.ALL UP0, P2 ;  /* 0x00000000003f7886 */ /* 0x000fe20001000000 */
[----:B------:R-:W-:Y:S01]  /*1240*/  UMOV UR6, 0x1 ;  /* 0x0000000100067882 */ /* 0x000fe20000000000 */
[----:B------:R-:W-:Y:S01]  /*1250*/  VOTEU.ALL UP1, P2 ;  /* 0x00000000003f7886 */ /* 0x000fe20001020000 */
[----:B------:R-:W-:-:S02]  /*1260*/  CS2R R28, SRZ ;  /* 0x00000000001c7805 */ /* 0x000fc4000001ff00 */
[----:B------:R-:W-:Y:S01]  /*1270*/  CS2R R30, SRZ ;  /* 0x00000000001e7805 */ /* 0x000fe2000001ff00 */
[----:B------:R-:W-:-:S04]  /*1280*/  @!UP0 UIADD3 UR8, -UR6, 0x100000, URZ ;  /* 0x0010000006088890 */ /* 0x000fc8000fffe13f */
[----:B------:R-:W-:Y:S02]  /*1290*/  @!UP0 USHF.L.U32 UR9, UR8, 0xb, URZ ;  /* 0x0000000b08098899 */ /* 0x000fe4000800063f */
[----:B------:R-:W-:Y:S01]  /*12a0*/  @!UP0 USHF.L.U32 UR8, UR8, 0x1, URZ ;  /* 0x0000000108088899 */ /* 0x000fe2000800063f */
[----:B------:R-:W-:Y:S01]  /*12b0*/  CS2R R32, SRZ ;  /* 0x0000000000207805 */ /* 0x000fe2000001ff00 */
[----:B------:R-:W-:-:S04]  /*12c0*/  @!UP0 UIADD3 UR6, -UR6, 0x100000, URZ ;  /* 0x0010000006068890 */ /* 0x000fc8000fffe13f */
[----:B------:R-:W-:Y:S02]  /*12d0*/  @!UP0 USHF.L.U32 UR7, UR6, 0xb, URZ ;  /* 0x0000000b06078899 */ /* 0x000fe4000800063f */
[----:B------:R-:W-:Y:S01]  /*12e0*/  @!UP0 USHF.L.U32 UR6, UR6, 0x1, URZ ;  /* 0x0000000106068899 */ /* 0x000fe2000800063f */
[----:B------:R-:W-:Y:S01]  /*12f0*/  CS2R R34, SRZ ;  /* 0x0000000000227805 */ /* 0x000fe2000001ff00 */
[----:B------:R-:W-:Y:S01]  /*1300*/  VOTEU.ALL UP0, P2 ;  /* 0x00000000003f7886 */ /* 0x000fe20001000000 */
[----:B------:R-:W-:Y:S02]  /*1310*/  CS2R R36, SRZ ;  /* 0x0000000000247805 */ /* 0x000fe4000001ff00 */
[----:B------:R-:W-:Y:S01]  /*1320*/  CS2R R38, SRZ ;  /* 0x0000000000267805 */ /* 0x000fe2000001ff00 */
[----:B------:R-:W2:Y:S02]  /*1330*/  FENCE.VIEW.ASYNC.S ;  /* 0x00000000000073c6 */ /* 0x000ea40000000000 */
[----:B--2---:R2:W4:Y:S02]  /*1340*/  @!UP0 SYNCS.EXCH.64 URZ, [UR16+0x8000], UR8 ;  /* 0x00800008103f85b2 */ /* 0x0045240008000100 */
[----:B----4-:R-:W-:Y:S06]  /*1350*/  BAR.SYNC.DEFER_BLOCKING 0x0 ;  /* 0x0000000000007b1d */ /* 0x010fec0000010000 */
[----:B------:R2:W4:Y:S01]  /*1360*/  @!UP1 SYNCS.EXCH.64 URZ, [UR16+0x8008], UR6 ;  /* 0x00800806103f95b2 */ /* 0x0005220008000100 */
[----:B------:R-:W-:Y:S05]  /*1370*/  @!P0 BRA `(.L_x_48) ;  /* 0x0000000400348947 */ /* 0x000fea0003800000 */
[----:B------:R-:W2:Y:S01]  /*1380*/  LDC R4, c[0x0][0x230] ;  /* 0x00008c00ff047b82 */ /* 0x000ea20000000800 */
[----:B-1----:R-:W-:Y:S02]  /*1390*/  SHF.R.U32.HI R2, RZ, 0x5, R0 ;  /* 0x00000005ff027819 */ /* 0x002fe40000011600 */
[----:B------:R-:W-:Y:S02]  /*13a0*/  CS2R R24, SRZ ;  /* 0x0000000000187805 */ /* 0x000fe4000001ff00 */
[----:B------:R-:W-:Y:S02]  /*13b0*/  CS2R R26, SRZ ;  /* 0x00000000001a7805 */ /* 0x000fe4000001ff00 */
[----:B------:R-:W-:Y:S02]  /*13c0*/  CS2R R28, SRZ ;  /* 0x00000000001c7805 */ /* 0x000fe4000001ff00 */
[----:B------:R-:W-:Y:S02]  /*13d0*/  R2UR UR18, R2 ;  /* 0x00000000021272ca */ /* 0x000fe400000e0000 */
[----:B------:R-:W-:-:S02]  /*13e0*/  CS2R R30, SRZ ;  /* 0x00000000001e7805 */ /* 0x000fc4000001ff00 */
[----:B------:R-:W-:Y:S02]  /*13f0*/  CS2R R32, SRZ ;  /* 0x0000000000207805 */ /* 0x000fe4000001ff00 */
[----:B------:R-:W-:Y:S02]  /*1400*/  CS2R R34, SRZ ;  /* 0x0000000000227805 */ /* 0x000fe4000001ff00 */
[----:B------:R-:W-:Y:S02]  /*1410*/  CS2R R36, SRZ ;  /* 0x0000000000247805 */ /* 0x000fe4000001ff00 */
[----:B------:R-:W-:Y:S01]  /*1420*/  CS2R R38, SRZ ;  /* 0x0000000000267805 */ /* 0x000fe2000001ff00 */
[----:B------:R-:W-:Y:S01]  /*1430*/  UMOV UR5, URZ ;  /* 0x0000003f00057c82 */ /* 0x000fe20008000000 */
[----:B------:R-:W-:-:S05]  /*1440*/  UMOV UR10, URZ ;  /* 0x0000003f000a7c82 */ /* 0x000fca0008000000 */
.L_x_50:
[----:B----4-:R-:W-:Y:S01]  /*1450*/  BAR.SYNC.DEFER_BLOCKING 0x0 ;  /* 0x0000000000007b1d */ /* 0x010fe20000010000 */
[----:B------:R-:W-:Y:S01]  /*1460*/  ULEA UR32, UR5, UR16, 0x3 ;  /* 0x0000001005207291 */ /* 0x000fe2000f8e183f */
[----:B---3--:R-:W-:Y:S01]  /*1470*/  @!P2 IMAD.MOV.U32 R3, RZ, RZ, 0x4000 ;  /* 0x00004000ff03a424 */ /* 0x008fe200078e00ff */
[----:B------:R-:W-:Y:S01]  /*1480*/  ELECT P1, URZ, PT ;  /* 0x00000000003f782f */ /* 0x000fe20003820000 */
[----:B------:R-:W-:Y:S01]  /*1490*/  IMAD.U32 R2, RZ, RZ, UR4 ;  /* 0x00000004ff027e24 */ /* 0x000fe2000f8e00ff */
[----:B--2---:R-:W-:Y:S02]  /*14a0*/  ULEA UR8, UR5, UR16, 0xd ;  /* 0x0000001005087291 */ /* 0x004fe4000f8e683f */
[----:B------:R-:W-:Y:S02]  /*14b0*/  ISETP.LT.U32.AND P1, PT, R8, 0x20, P1 ;  /* 0x000000200800780c */ /* 0x000fe40000f21070 */
[----:B------:R-:W-:Y:S02]  /*14c0*/  ELECT P0, URZ, PT ;  /* 0x00000000003f782f */ /* 0x000fe40003800000 */
[----:B------:R-:W-:Y:S01]  /*14d0*/  SHF.L.U32 R2, R2, 0x1f, RZ ;  /* 0x0000001f02027819 */ /* 0x000fe200000006ff */
[----:B------:R-:W-:Y:S01]  /*14e0*/  UIADD3 UR12, UR8, 0x4000, URZ ;  /* 0x00004000080c7890 */ /* 0x000fe2000fffe03f */
[----:B------:R-:W-:Y:S01]  /*14f0*/  ISETP.LT.U32.AND P0, PT, R8, 0x20, P0 ;  /* 0x000000200800780c */ /* 0x000fe20000701070 */
[----:B------:R-:W-:Y:S01]  /*1500*/  UMOV UR14, UR10 ;  /* 0x0000000a000e7c82 */ /* 0x000fe20008000000 */
[----:B------:R-:W-:-:S02]  /*1510*/  USHF.L.U32 UR17, UR18, 0x6, URZ ;  /* 0x0000000612117899 */ /* 0x000fc4000800063f */
[----:B------:R-:W-:Y:S02]  /*1520*/  USHF.R.U32.HI UR20, URZ, 0x4, UR8 ;  /* 0x000000043f147899 */ /* 0x000fe40008011608 */
[----:B------:R-:W-:Y:S01]  /*1530*/  ULOP3.LUT UR17, UR17, 0x100, URZ, 0xc0, !UPT ;  /* 0x0000010011117892 */ /* 0x000fe2000f8ec03f */
[----:B------:R-:W-:Y:S01]  /*1540*/  VOTEU.ANY UP0, P1 ;  /* 0x00000000003f7886 */ /* 0x000fe20000800100 */
[----:B------:R-:W-:Y:S02]  /*1550*/  VOTEU.ANY UP2, P1 ;  /* 0x00000000003f7886 */ /* 0x000fe40000840100 */
[----:B------:R-:W-:Y:S01]  /*1560*/  ULEA.HI UR17, UR12, UR17, URZ, 0x1c ;  /* 0x000000110c117291 */ /* 0x000fe2000f8fe03f */
[----:B------:R1:W-:Y:S01]  /*1570*/  @!P2 SYNCS.ARRIVE.TRANS64 RZ, [UR32+0x8000], R3 ;  /* 0x00800003ffffa9a7 */ /* 0x0003e20008000020 */
[----:B------:R2:W-:Y:S06]  /*1580*/  MEMBAR.ALL.CTA ;  /* 0x0000000000007992 */ /* 0x0005ec0000008000 */
[----:B--2---:R-:W2:Y:S01]  /*1590*/  FENCE.VIEW.ASYNC.S ;  /* 0x00000000000073c6 */ /* 0x004ea20000000000 */
[----:B------:R-:W-:Y:S01]  /*15a0*/  @UP0 UIADD3 UR9, UR32, 0x8000, URZ ;  /* 0x0000800020090890 */ /* 0x000fe2000fffe03f */
[----:B------:R-:W-:Y:S01]  /*15b0*/  @UP0 UMOV UR6, UR24 ;  /* 0x0000001800060c82 */ /* 0x000fe20008000000 */
[----:B------:R-:W-:Y:S01]  /*15c0*/  @UP0 UMOV UR7, UR19 ;  /* 0x0000001300070c82 */ /* 0x000fe20008000000 */
[----:B--2---:R-:W-:Y:S01]  /*15d0*/  VOTEU.ANY UP1, P0 ;  /* 0x00000000003f7886 */ /* 0x004fe20000020100 */
[----:B------:R-:W-:Y:S01]  /*15e0*/  VOTEU.ANY UP3, P0 ;  /* 0x00000000003f7886 */ /* 0x000fe20000060100 */
[----:B------:R-:W-:-:S02]  /*15f0*/  USGXT.U32 UR20, UR20, 0xe ;  /* 0x0000000e1414789a */ /* 0x000fc40008000000 */
[----:B------:R-:W-:Y:S02]  /*1600*/  ULOP3.LUT UR22, UR17, 0x3fff, URZ, 0xc0, !UPT ;  /* 0x00003fff11167892 */ /* 0x000fe4000f8ec03f */
[----:B------:R-:W-:Y:S01]  /*1610*/  @UP1 UIADD3 UR13, UR32, 0x8000, URZ ;  /* 0x00008000200d1890 */ /* 0x000fe2000fffe03f */
[----:B------:R-:W-:Y:S01]  /*1620*/  @UP1 UMOV UR30, UR26 ;  /* 0x0000001a001e1c82 */ /* 0x000fe20008000000 */
[----:B------:R-:W-:Y:S01]  /*1630*/  @UP1 UMOV UR31, UR27 ;  /* 0x0000001b001f1c82 */ /* 0x000fe20008000000 */
[----:B------:R-:W-:Y:S01]  /*1640*/  UMOV UR21, 0x40000040 ;  /* 0x4000004000157882 */ /* 0x000fe20000000000 */
[----:B------:R-:W-:Y:S01]  /*1650*/  UMOV UR23, 0x40000040 ;  /* 0x4000004000177882 */ /* 0x000fe20000000000 */
[----:B------:R-:W-:Y:S06]  /*1660*/  BAR.SYNC.DEFER_BLOCKING 0x0 ;  /* 0x0000000000007b1d */ /* 0x000fec0000010000 */
[----:B------:R1:W-:Y:S02]  /*1670*/  @UP2 UTMALDG.2D [UR8], [UR6] ;  /* 0x00000008060025b4 */ /* 0x0003e40008008000 */
[----:B------:R-:W-:Y:S06]  /*1680*/  BAR.SYNC.DEFER_BLOCKING 0x0 ;  /* 0x0000000000007b1d */ /* 0x000fec0000010000 */
[----:B------:R1:W-:Y:S02]  /*1690*/  @UP3 UTMALDG.2D [UR12], [UR30] ;  /* 0x0000000c1e0035b4 */ /* 0x0003e40008008000 */
[----:B------:R-:W-:Y:S06]  /*16a0*/  BAR.SYNC.DEFER_BLOCKING 0x0 ;  /* 0x0000000000007b1d */ /* 0x000fec0000010000 */
[----:B------:R-:W2:Y:S02]  /*16b0*/  SYNCS.PHASECHK.TRANS64.TRYWAIT P0, [UR32+0x8000], R2 ;  /* 0x00800002ff0075a7 */ /* 0x000ea40008000160 */
[----:B-12---:R-:W-:Y:S05]  /*16c0*/  @!P0 BRA `(.L_x_49) ;  /* 0x00000004001c8947 */ /* 0x006fea0003800000 */
.L_x_51:
[----:B------:R-:W-:Y:S02]  /*16d0*/  WARPGROUP.DEPBAR.LE gsb0, 0x0 ;  /* 0x00008000000079c5 */ /* 0x000fe40000010000 */
[----:B------:R-:W-:Y:S01]  /*16e0*/  WARPGROUP.ARRIVE ;  /* 0x00000000000079c5 */ /* 0x000fe20000000000 */
[----:B------:R-:W-:Y:S01]  /*16f0*/  UMOV UR6, URZ ;  /* 0x0000003f00067c82 */ /* 0x000fe20008000000 */
[----:B------:R-:W-:Y:S01]  /*1700*/  UMOV UR7, URZ ;  /* 0x0000003f00077c82 */ /* 0x000fe20008000000 */
[----:B------:R-:W-:Y:S02]  /*1710*/  UIADD3 UR10, UR10, 0x80, URZ ;  /* 0x000000800a0a7890 */ /* 0x000fe4000fffe03f */
[----:B------:R-:W-:Y:S01]  /*1720*/  UIADD3 UR5, UR5, 0x1, URZ ;  /* 0x0000000105057890 */ /* 0x000fe2000fffe03f */
[----:B------:R-:W-:Y:S01]  /*1730*/  QGMMA.64x32x32.F32.E4M3.E4M3 R24, gdesc[UR20], R24 ;  /* 0x00600000141879f3 */ /* 0x000fe20008700818 */
[----:B------:R-:W-:Y:S02]  /*1740*/  UIADD3 UR20, UP0, UR20, 0x2, URZ ;  /* 0x0000000214147890 */ /* 0x000fe4000ff1e03f */
[----:B------:R-:W-:Y:S01]  /*1750*/  UIADD3 UR22, UP1, UR22, 0x2, URZ ;  /* 0x0000000216167890 */ /* 0x000fe2000ff3e03f */
[----:B------:R-:W-:Y:S01]  /*1760*/  ISETP.LE.AND P0, PT, R4, UR10, PT ;  /* 0x0000000a04007c0c */ /* 0x000fe2000bf03270 */
[----:B------:R-:W-:-:S02]  /*1770*/  UIADD3.X UR21, UR6, 0x40000040, URZ, UP0, !UPT ;  /* 0x4000004006157890 */ /* 0x000fc400087fe43f */
[----:B------:R-:W-:Y:S02]  /*1780*/  UIADD3.X UR23, UR7, 0x40000040, URZ, UP1, !UPT ;  /* 0x4000004007177890 */ /* 0x000fe40008ffe43f */
[----:B------:R-:W-:Y:S02]  /*1790*/  UIADD3.64 UR32, UR20, 0x2, URZ ;  /* 0x0000000214207897 */ /* 0x000fe4000fffe03f */
[----:B------:R-:W-:Y:S02]  /*17a0*/  UIADD3.64 UR34, UR22, 0x2, URZ ;  /* 0x0000000216227897 */ /* 0x000fe4000fffe03f */
[----:B------:R-:W-:-:S04]  /*17b0*/  UISETP.NE.U32.AND UP0, UPT, UR5, 0x2, UPT ;  /* 0x000000020500788c */ /* 0x000fc8000bf05070 */
[----:B------:R-:W-:Y:S02]  /*17c0*/  USEL UR6, URZ, 0x1, UP0 ;  /* 0x000000013f067887 */ /* 0x000fe40008000000 */
[----:B------:R-:W-:Y:S02]  /*17d0*/  USEL UR5, UR5, URZ, UP0 ;  /* 0x0000003f05057287 */ /* 0x000fe40008000000 */
[----:B------:R-:W-:Y:S01]  /*17e0*/  ULOP3.LUT UR4, UR4, UR6, URZ, 0x3c, !UPT ;  /* 0x0000000604047292 */ /* 0x000fe2000f8e3c3f */
[----:B------:R-:W-:Y:S01]  /*17f0*/  QGMMA.64x32x32.F32.E4M3.E4M3 R24, gdesc[UR20], R24 ;  /* 0x00600000141879f3 */ /* 0x000fe20008700818 */
[----:B------:R-:W-:Y:S02]  /*1800*/  UIADD3.64 UR20, UR20, 0x4, URZ ;  /* 0x0000000414147897 */ /* 0x000fe4000fffe03f */
[----:B------:R-:W-:Y:S01]  /*1810*/  UIADD3.64 UR22, UR22, 0x4, URZ ;  /* 0x0000000416167897 */ /* 0x000fe2000fffe03f */
[----:B------:R-:W-:Y:S08]  /*1820*/  QGMMA.64x32x32.F32.E4M3.E4M3 R24, gdesc[UR32], R24 ;  /* 0x00600000201879f3 */ /* 0x000ff00008700818 */
[----:B------:R-:W-:Y:S01]  /*1830*/  QGMMA.64x32x32.F32.E4M3.E4M3 R24, gdesc[UR20], R24, gsb0 ;  /* 0x00600000141879f3 */ /* 0x000fe20008000818 */
[----:B------:R-:W-:Y:S05]  /*1840*/  @!P0 BRA `(.L_x_50) ;  /* 0xfffffffc00008947 */ /* 0x000fea000383ffff */
.L_x_48:
[----:B------:R-:W-:Y:S02]  /*1850*/  WARPGROUP.DEPBAR.LE gsb0, 0x0 ;  /* 0x00008000000079c5 */ /* 0x000fe40000010000 */
[----:B----4-:R-:W-:Y:S01]  /*1860*/  BAR.SYNC.DEFER_BLOCKING 0x0 ;  /* 0x0000000000007b1d */ /* 0x010fe20000010000 */
[C---:B-1----:R-:W-:Y:S01]  /*1870*/  IMAD.SHL.U32 R2, R0.reuse, 0x20, RZ ;  /* 0x0000002000027824 */ /* 0x042fe200078e00ff */
[----:B-----5:R-:W-:Y:S01]  /*1880*/  SHF.R.U32.HI R5, RZ, 0x2, R0 ;  /* 0x00000002ff057819 */ /* 0x020fe20000011600 */
[C---:B------:R-:W-:Y:S01]  /*1890*/  IMAD.SHL.U32 R4, R0.reuse, 0x2, RZ ;  /* 0x0000000200047824 */ /* 0x040fe200078e00ff */
[----:B------:R-:W-:Y:S01]  /*18a0*/  F2FP.SATFINITE.E4M3.F32.PACK_AB_MERGE_C R24, R25, R24, RZ ;  /* 0x000000181918723e */ /* 0x000fe200048070ff */
[----:B---3--:R-:W-:Y:S01]  /*18b0*/  IMAD.SHL.U32 R3, R0, 0x10, RZ ;  /* 0x0000001000037824 */ /* 0x008fe200078e00ff */
[----:B------:R-:W-:Y:S02]  /*18c0*/  LOP3.LUT R2, R2, 0xc00, RZ, 0xc0, !PT ;  /* 0x00000c0002027812 */ /* 0x000fe400078ec0ff */
[----:B------:R-:W-:-:S02]  /*18d0*/  ELECT P0, URZ, PT ;  /* 0x00000000003f782f */ /* 0x000fc40003800000 */
[----:B------:R-:W-:Y:S01]  /*18e0*/  LOP3.LUT R4, R4, 0x36, RZ, 0xc0, !PT ;  /* 0x0000003604047812 */ /* 0x000fe200078ec0ff */
[----:B------:R-:W-:Y:S01]  /*18f0*/  UMOV UR17, UR15 ;  /* 0x0000000f00117c82 */ /* 0x000fe20008000000 */
[----:B------:R-:W-:Y:S01]  /*1900*/  LOP3.LUT R2, R2, 0x1c0, R3, 0xf8, !PT ;  /* 0x000001c002027812 */ /* 0x000fe200078ef803 */
[----:B------:R-:W-:Y:S01]  /*1910*/  UMOV UR18, UR11 ;  /* 0x0000000b00127c82 */ /* 0x000fe20008000000 */
[----:B------:R-:W-:Y:S02]  /*1920*/  LOP3.LUT R5, R4, 0x20, R5, 0x78, !PT ;  /* 0x0000002004057812 */ /* 0x000fe400078e7805 */
[----:B------:R-:W-:Y:S02]  /*1930*/  F2FP.SATFINITE.E4M3.F32.PACK_AB_MERGE_C R26, R27, R26, RZ ;  /* 0x0000001a1b1a723e */ /* 0x000fe400048070ff */
[----:B------:R-:W-:Y:S02]  /*1940*/  LOP3.LUT R5, R2, R5, RZ, 0xfc, !PT ;  /* 0x0000000502057212 */ /* 0x000fe400078efcff */
[----:B------:R-:W-:-:S02]  /*1950*/  F2FP.SATFINITE.E4M3.F32.PACK_AB_MERGE_C R28, R29, R28, RZ ;  /* 0x0000001c1d1c723e */ /* 0x000fc400048070ff */
[----:B------:R-:W-:Y:S02]  /*1960*/  F2FP.SATFINITE.E4M3.F32.PACK_AB_MERGE_C R30, R31, R30, RZ ;  /* 0x0000001e1f1e723e */ /* 0x000fe400048070ff */
[----:B------:R-:W-:Y:S01]  /*1970*/  F2FP.SATFINITE.E4M3.F32.PACK_AB_MERGE_C R32, R33, R32, RZ ;  /* 0x000000202120723e */ /* 0x000fe200048070ff */
[----:B------:R-:W1:Y:S02]  /*1980*/  @!P2 SYNCS.CCTL.IV [UR16+0x8000] ;  /* 0x00800000ff00a9b1 */ /* 0x000e640008000010 */
[----:B-1----:R-:W-:Y:S01]  /*1990*/  BAR.SYNC.DEFER_BLOCKING 0x0 ;  /* 0x0000000000007b1d */ /* 0x002fe20000010000 */
[----:B------:R-:W-:Y:S02]  /*19a0*/  F2FP.SATFINITE.E4M3.F32.PACK_AB_MERGE_C R34, R35, R34, RZ ;  /* 0x000000222322723e */ /* 0x000fe400048070ff */
[----:B------:R-:W-:Y:S02]  /*19b0*/  F2FP.SATFINITE.E4M3.F32.PACK_AB_MERGE_C R36, R37, R36, RZ ;  /* 0x000000242524723e */ /* 0x000fe400048070ff */
[----:B------:R-:W-:-:S02]  /*19c0*/  F2FP.SATFINITE.E4M3.F32.PACK_AB_MERGE_C R38, R39, R38, RZ ;  /* 0x000000262726723e */ /* 0x000fc400048070ff */
[----:B------:R-:W-:Y:S02]  /*19d0*/  LOP3.LUT R3, R5, 0x10, RZ, 0x3c, !PT ;  /* 0x0000001005037812 */ /* 0x000fe400078e3cff */
[----:B------:R-:W-:-:S13]  /*19e0*/  ISETP.LT.U32.AND P0, PT, R8, 0x20, P0 ;  /* 0x000000200800780c */ /* 0x000fda0000701070 */
[----:B------:R-:W-:Y:S01]  /*19f0*/  VOTEU.ANY UP0, P0 ;  /* 0x00000000003f7886 */ /* 0x000fe20000000100 */
[----:B------:R-:W-:Y:S01]  /*1a00*/  VOTEU.ANY UP1, P0 ;  /* 0x00000000003f7886 */ /* 0x000fe20000020100 */
[----:B------:R-:W1:Y:S02]  /*1a10*/  @!P2 SYNCS.CCTL.IV [UR16+0x8008] ;  /* 0x00800800ff00a9b1 */ /* 0x000e640008000010 */
[----:B-1----:R-:W-:Y:S01]  /*1a20*/  STS.U16 [R5+UR16], R24 ;  /* 0x0000001805007988 */ /* 0x002fe20008000410 */
[----:B--2---:R-:W-:Y:S01]  /*1a30*/  @UP0 UMOV UR6, UR28 ;  /* 0x0000001c00060c82 */ /* 0x004fe20008000000 */
[----:B------:R-:W-:Y:S02]  /*1a40*/  @UP0 UMOV UR7, UR29 ;  /* 0x0000001d00070c82 */ /* 0x000fe40008000000 */
[----:B------:R-:W-:Y:S04]  /*1a50*/  STS.U16 [R5+UR16+0x200], R26 ;  /* 0x0002001a05007988 */ /* 0x000fe80008000410 */
[----:B------:R-:W-:Y:S04]  /*1a60*/  STS.U16 [R5+UR16+0x8], R28 ;  /* 0x0000081c05007988 */ /* 0x000fe80008000410 */
[----:B------:R-:W-:Y:S04]  /*1a70*/  STS.U16 [R5+UR16+0x208], R30 ;  /* 0x0002081e05007988 */ /* 0x000fe80008000410 */
[----:B------:R-:W-:Y:S04]  /*1a80*/  STS.U16 [R3+UR16], R32 ;  /* 0x0000002003007988 */ /* 0x000fe80008000410 */
[----:B------:R-:W-:Y:S04]  /*1a90*/  STS.U16 [R3+UR16+0x200], R34 ;  /* 0x0002002203007988 */ /* 0x000fe80008000410 */
[----:B------:R-:W-:Y:S04]  /*1aa0*/  STS.U16 [R3+UR16+0x8], R36 ;  /* 0x0000082403007988 */ /* 0x000fe80008000410 */
[----:B------:R-:W-:Y:S01]  /*1ab0*/  STS.U16 [R3+UR16+0x208], R38 ;  /* 0x0002082603007988 */ /* 0x000fe20008000410 */
[----:B------:R1:W-:Y:S06]  /*1ac0*/  MEMBAR.ALL.CTA ;  /* 0x0000000000007992 */ /* 0x0003ec0000008000 */
[----:B-1----:R-:W1:Y:S02]  /*1ad0*/  FENCE.VIEW.ASYNC.S ;  /* 0x00000000000073c6 */ /* 0x002e640000000000 */
[----:B-1----:R-:W-:Y:S06]  /*1ae0*/  BAR.SYNC.DEFER_BLOCKING 0x0 ;  /* 0x0000000000007b1d */ /* 0x002fec0000010000 */
[----:B------:R1:W-:Y:S01]  /*1af0*/  @UP1 UTMASTG.2D [UR16], [UR6] ;  /* 0x00000010060013b5 */ /* 0x0003e20008008000 */
[----:B------:R0:W-:Y:S01]  /*1b00*/  UTMACMDFLUSH ;  /* 0x00000000000079b7 */ /* 0x0001e20000000000 */
[----:B------:R-:W-:-:S04]  /*1b10*/  DEPBAR.LE SB0, 0x0 ;  /* 0x000080000000791a */ /* 0x000fc80000000000 */
[----:B------:R-:W-:Y:S06]  /*1b20*/  BAR.SYNC.DEFER_BLOCKING 0x0 ;  /* 0x0000000000007b1d */ /* 0x000fec0000010000 */
[----:B-1----:R-:W-:Y:S05]  /*1b30*/  EXIT ;  /* 0x000000000000794d */ /* 0x002fea0003800000 */
.L_x_49:
[----:B------:R-:W1:Y:S02]  /*1b40*/  SYNCS.PHASECHK.TRANS64.TRYWAIT P0, [UR32+0x8000], R2 ;  /* 0x00800002ff0075a7 */ /* 0x000e640008000160 */
[----:B-1----:R-:W-:Y:S05]  /*1b50*/  @!P0 BRA `(.L_x_49) ;  /* 0xfffffffc00f88947 */ /* 0x002fea000383ffff */
[----:B------:R-:W-:Y:S05]  /*1b60*/  BRA `(.L_x_51) ;  /* 0xfffffff800d87947 */ /* 0x000fea000383ffff */
.L_x_52:
[----:B------:R-:W-:-:S00]  /*1b70*/  BRA `(.L_x_52) ;  /* 0xfffffffc00fc7947 */ /* 0x000fc0000383ffff */
[----:B------:R-:W-:-:S00]  /*1b80*/  NOP ;  /* 0x0000000000007918 */ /* 0x000fc00000000000 */
[----:B------:R-:W-:-:S00]  /*1b90*/  NOP ;  /* 0x0000000000007918 */ /* 0x000fc00000000000 */
[----:B------:R-:W-:-:S00]  /*1ba0*/  NOP ;  /* 0x0000000000007918 */ /* 0x000fc00000000000 */
[----:B------:R-:W-:-:S00]  /*1bb0*/  NOP ;  /* 0x0000000000007918 */ /* 0x000fc00000000000 */
[----:B------:R-:W-:-:S00]  /*1bc0*/  NOP ;  /* 0x0000000000007918 */ /* 0x000fc00000000000 */
[----:B------:R-:W-:-:S00]  /*1bd0*/  NOP ;  /* 0x0000000000007918 */ /* 0x000fc00000000000 */
[----:B------:R-:W-:-:S00]  /*1be0*/  NOP ;  /* 0x0000000000007918 */ /* 0x000fc00000000000 */
[----:B------:R-:W-:-:S00]  /*1bf0*/  NOP ;  /* 0x0000000000007918 */ /* 0x000fc00000000000 */
.L_x_53:


//--------------------- .nv.shared.gluon_wgmma    --------------------------
	.section	.nv.shared.gluon_wgmma,"aw",@nobits
	.sectionflags	@""
	.align	16
	.zero		1024


//--------------------- .nv.shared.reserved.0     --------------------------
	.section	.nv.shared.reserved.0,"aw",@nobits
	.weak		__nv_reservedSMEM_offset_0_alias
	.size		__nv_reservedSMEM_offset_0_alias, 0, 0
	.other		__nv_reservedSMEM_offset_0_alias,@"STO_CUDA_RESERVED_SHARED STV_DEFAULT"
__nv_reservedSMEM_offset_0_alias:
	.zero		0


//--------------------- .nv.constant0.gluon_wgmma --------------------------
	.section	.nv.constant0.gluon_wgmma,"a",@progbits
	.sectionflags	@""
	.align	4
.nv.constant0.gluon_wgmma:
	.zero		608


//--------------------- SYMBOLS --------------------------

	.type		.nv.reservedSmem.offset0,@object
	.size		.nv.reservedSmem.offset0,0x4
